//
// Generated by NVIDIA NVVM Compiler
//
// Compiler Build ID: CL-36424714
// Cuda compilation tools, release 13.0, V13.0.88
// Based on NVVM 20.0.0
//

.version 9.0
.target sm_100
.address_size 64

	// .globl	_Z9updatePosiP6float2S0_

.visible .entry _Z9updatePosiP6float2S0_(
	.param .u32 _Z9updatePosiP6float2S0__param_0,
	.param .u64 .ptr .align 1 _Z9updatePosiP6float2S0__param_1,
	.param .u64 .ptr .align 1 _Z9updatePosiP6float2S0__param_2
)
{
	.reg .pred 	%p<2>;
	.reg .b32 	%r<6>;
	.reg .b32 	%f<7>;
	.reg .b64 	%rd<8>;

	ld.param.u32 	%r2, [_Z9updatePosiP6float2S0__param_0];
	ld.param.u64 	%rd1, [_Z9updatePosiP6float2S0__param_1];
	ld.param.u64 	%rd2, [_Z9updatePosiP6float2S0__param_2];
	mov.u32 	%r3, %ctaid.x;
	mov.u32 	%r4, %ntid.x;
	mov.u32 	%r5, %tid.x;
	mad.lo.s32 	%r1, %r3, %r4, %r5;
	setp.ge.s32 	%p1, %r1, %r2;
	@%p1 bra 	$L__BB0_2;
	cvta.to.global.u64 	%rd3, %rd2;
	cvta.to.global.u64 	%rd4, %rd1;
	mul.wide.s32 	%rd5, %r1, 8;
	add.s64 	%rd6, %rd3, %rd5;
	ld.global.v2.f32 	{%f1, %f2}, [%rd6];
	add.s64 	%rd7, %rd4, %rd5;
	ld.global.v2.f32 	{%f3, %f4}, [%rd7];
	add.f32 	%f5, %f1, %f3;
	add.f32 	%f6, %f2, %f4;
	st.global.v2.f32 	[%rd6], {%f5, %f6};
$L__BB0_2:
	ret;

}
	// .globl	_Z23generateInitialPositioniP6float2S0_S0_S0_S0_S0_
.visible .entry _Z23generateInitialPositioniP6float2S0_S0_S0_S0_S0_(
	.param .u32 _Z23generateInitialPositioniP6float2S0_S0_S0_S0_S0__param_0,
	.param .u64 .ptr .align 1 _Z23generateInitialPositioniP6float2S0_S0_S0_S0_S0__param_1,
	.param .u64 .ptr .align 1 _Z23generateInitialPositioniP6float2S0_S0_S0_S0_S0__param_2,
	.param .u64 .ptr .align 1 _Z23generateInitialPositioniP6float2S0_S0_S0_S0_S0__param_3,
	.param .u64 .ptr .align 1 _Z23generateInitialPositioniP6float2S0_S0_S0_S0_S0__param_4,
	.param .u64 .ptr .align 1 _Z23generateInitialPositioniP6float2S0_S0_S0_S0_S0__param_5,
	.param .u64 .ptr .align 1 _Z23generateInitialPositioniP6float2S0_S0_S0_S0_S0__param_6
)
{
	.reg .pred 	%p<2>;
	.reg .b32 	%r<6>;
	.reg .b32 	%f<2>;
	.reg .b64 	%rd<20>;

	ld.param.u32 	%r2, [_Z23generateInitialPositioniP6float2S0_S0_S0_S0_S0__param_0];
	ld.param.u64 	%rd1, [_Z23generateInitialPositioniP6float2S0_S0_S0_S0_S0__param_1];
	ld.param.u64 	%rd2, [_Z23generateInitialPositioniP6float2S0_S0_S0_S0_S0__param_2];
	ld.param.u64 	%rd3, [_Z23generateInitialPositioniP6float2S0_S0_S0_S0_S0__param_3];
	ld.param.u64 	%rd4, [_Z23generateInitialPositioniP6float2S0_S0_S0_S0_S0__param_4];
	ld.param.u64 	%rd5, [_Z23generateInitialPositioniP6float2S0_S0_S0_S0_S0__param_5];
	ld.param.u64 	%rd6, [_Z23generateInitialPositioniP6float2S0_S0_S0_S0_S0__param_6];
	mov.u32 	%r3, %ctaid.x;
	mov.u32 	%r4, %ntid.x;
	mov.u32 	%r5, %tid.x;
	mad.lo.s32 	%r1, %r3, %r4, %r5;
	setp.ge.s32 	%p1, %r1, %r2;
	@%p1 bra 	$L__BB1_2;
	cvta.to.global.u64 	%rd7, %rd1;
	cvta.to.global.u64 	%rd8, %rd2;
	cvta.to.global.u64 	%rd9, %rd3;
	cvta.to.global.u64 	%rd10, %rd4;
	cvta.to.global.u64 	%rd11, %rd5;
	cvta.to.global.u64 	%rd12, %rd6;
	mul.wide.s32 	%rd13, %r1, 8;
	add.s64 	%rd14, %rd7, %rd13;
	mov.f32 	%f1, 0f00000000;
	st.global.v2.f32 	[%rd14], {%f1, %f1};
	add.s64 	%rd15, %rd8, %rd13;
	st.global.v2.f32 	[%rd15], {%f1, %f1};
	add.s64 	%rd16, %rd9, %rd13;
	st.global.v2.f32 	[%rd16], {%f1, %f1};
	add.s64 	%rd17, %rd10, %rd13;
	st.global.v2.f32 	[%rd17], {%f1, %f1};
	add.s64 	%rd18, %rd11, %rd13;
	st.global.v2.f32 	[%rd18], {%f1, %f1};
	add.s64 	%rd19, %rd12, %rd13;
	st.global.v2.f32 	[%rd19], {%f1, %f1};
$L__BB1_2:
	ret;

}
	// .globl	_Z6updatei6float2S_PS_S0_S0_S0_S0_S0_
.visible .entry _Z6updatei6float2S_PS_S0_S0_S0_S0_S0_(
	.param .u32 _Z6updatei6float2S_PS_S0_S0_S0_S0_S0__param_0,
	.param .align 8 .b8 _Z6updatei6float2S_PS_S0_S0_S0_S0_S0__param_1[8],
	.param .align 8 .b8 _Z6updatei6float2S_PS_S0_S0_S0_S0_S0__param_2[8],
	.param .u64 .ptr .align 1 _Z6updatei6float2S_PS_S0_S0_S0_S0_S0__param_3,
	.param .u64 .ptr .align 1 _Z6updatei6float2S_PS_S0_S0_S0_S0_S0__param_4,
	.param .u64 .ptr .align 1 _Z6updatei6float2S_PS_S0_S0_S0_S0_S0__param_5,
	.param .u64 .ptr .align 1 _Z6updatei6float2S_PS_S0_S0_S0_S0_S0__param_6,
	.param .u64 .ptr .align 1 _Z6updatei6float2S_PS_S0_S0_S0_S0_S0__param_7,
	.param .u64 .ptr .align 1 _Z6updatei6float2S_PS_S0_S0_S0_S0_S0__param_8
)
{
	.reg .pred 	%p<35>;
	.reg .b32 	%r<13>;
	.reg .b32 	%f<166>;
	.reg .b64 	%rd<24>;

	ld.param.u32 	%r5, [_Z6updatei6float2S_PS_S0_S0_S0_S0_S0__param_0];
	ld.param.v2.f32 	{%f74, %f75}, [_Z6updatei6float2S_PS_S0_S0_S0_S0_S0__param_1];
	ld.param.v2.f32 	{%f76, %f77}, [_Z6updatei6float2S_PS_S0_S0_S0_S0_S0__param_2];
	ld.param.u64 	%rd13, [_Z6updatei6float2S_PS_S0_S0_S0_S0_S0__param_3];
	ld.param.u64 	%rd14, [_Z6updatei6float2S_PS_S0_S0_S0_S0_S0__param_4];
	cvta.to.global.u64 	%rd1, %rd14;
	cvta.to.global.u64 	%rd2, %rd13;
	mov.u32 	%r6, %ctaid.x;
	mov.u32 	%r7, %ntid.x;
	mov.u32 	%r8, %tid.x;
	mad.lo.s32 	%r1, %r6, %r7, %r8;
	setp.ge.s32 	%p1, %r1, %r5;
	@%p1 bra 	$L__BB2_34;
	mul.wide.s32 	%rd15, %r1, 8;
	add.s64 	%rd16, %rd2, %rd15;
	ld.global.v2.f32 	{%f1, %f2}, [%rd16];
	sub.f32 	%f142, %f74, %f1;
	sub.f32 	%f143, %f75, %f2;
	mul.f32 	%f78, %f1, %f1;
	fma.rn.f32 	%f79, %f2, %f2, %f78;
	sqrt.rn.f32 	%f5, %f79;
	mul.f32 	%f80, %f143, %f143;
	fma.rn.f32 	%f81, %f142, %f142, %f80;
	sqrt.rn.f32 	%f6, %f81;
	setp.leu.f32 	%p2, %f6, 0f00000000;
	@%p2 bra 	$L__BB2_3;
	div.rn.f32 	%f142, %f142, %f6;
	div.rn.f32 	%f143, %f143, %f6;
$L__BB2_3:
	setp.geu.f32 	%p3, %f5, 0f42480000;
	@%p3 bra 	$L__BB2_5;
	mul.f32 	%f82, %f5, %f142;
	mul.f32 	%f83, %f5, %f143;
	div.rn.f32 	%f142, %f82, 0f42480000;
	div.rn.f32 	%f143, %f83, 0f42480000;
$L__BB2_5:
	add.s64 	%rd3, %rd1, %rd15;
	ld.global.v2.f32 	{%f15, %f16}, [%rd3];
	setp.lt.s32 	%p4, %r5, 1;
	mov.f32 	%f160, 0f00000000;
	mov.f32 	%f161, %f160;
	@%p4 bra 	$L__BB2_29;
	setp.eq.s32 	%p5, %r5, 1;
	mov.f32 	%f161, 0f00000000;
	mov.b64 	%rd23, 0;
	mov.f32 	%f160, %f161;
	@%p5 bra 	$L__BB2_22;
	and.b32  	%r9, %r5, 2147483646;
	neg.s32 	%r12, %r9;
	add.s64 	%rd22, %rd1, 8;
	add.s64 	%rd21, %rd2, 8;
	mov.f32 	%f161, 0f00000000;
$L__BB2_8:
	ld.global.v2.f32 	{%f88, %f89}, [%rd21+-8];
	setp.neu.f32 	%p6, %f1, %f88;
	setp.neu.f32 	%p7, %f2, %f89;
	or.pred  	%p8, %p6, %p7;
	@%p8 bra 	$L__BB2_10;
	ld.global.v2.f32 	{%f90, %f91}, [%rd22+-8];
	setp.eq.f32 	%p9, %f15, %f90;
	setp.eq.f32 	%p10, %f16, %f91;
	and.pred  	%p11, %p9, %p10;
	@%p11 bra 	$L__BB2_14;
$L__BB2_10:
	sub.f32 	%f146, %f1, %f88;
	sub.f32 	%f147, %f2, %f89;
	mul.f32 	%f94, %f147, %f147;
	fma.rn.f32 	%f95, %f146, %f146, %f94;
	sqrt.rn.f32 	%f23, %f95;
	setp.geu.f32 	%p12, %f23, 0f40C00000;
	@%p12 bra 	$L__BB2_14;
	setp.leu.f32 	%p13, %f23, 0f00000000;
	@%p13 bra 	$L__BB2_13;
	div.rn.f32 	%f146, %f146, %f23;
	div.rn.f32 	%f147, %f147, %f23;
$L__BB2_13:
	mov.f32 	%f96, 0f40C00000;
	sub.f32 	%f97, %f96, %f23;
	mul.f32 	%f98, %f97, %f146;
	mul.f32 	%f99, %f97, %f147;
	div.rn.f32 	%f100, %f98, 0f40C00000;
	div.rn.f32 	%f101, %f99, 0f40C00000;
	add.f32 	%f161, %f161, %f100;
	add.f32 	%f160, %f160, %f101;
$L__BB2_14:
	ld.global.v2.f32 	{%f102, %f103}, [%rd21];
	setp.neu.f32 	%p14, %f1, %f102;
	setp.neu.f32 	%p15, %f2, %f103;
	or.pred  	%p16, %p14, %p15;
	@%p16 bra 	$L__BB2_16;
	ld.global.v2.f32 	{%f104, %f105}, [%rd22];
	setp.eq.f32 	%p17, %f15, %f104;
	setp.eq.f32 	%p18, %f16, %f105;
	and.pred  	%p19, %p17, %p18;
	@%p19 bra 	$L__BB2_20;
$L__BB2_16:
	sub.f32 	%f150, %f1, %f102;
	sub.f32 	%f151, %f2, %f103;
	mul.f32 	%f108, %f151, %f151;
	fma.rn.f32 	%f109, %f150, %f150, %f108;
	sqrt.rn.f32 	%f36, %f109;
	setp.geu.f32 	%p20, %f36, 0f40C00000;
	@%p20 bra 	$L__BB2_20;
	setp.leu.f32 	%p21, %f36, 0f00000000;
	@%p21 bra 	$L__BB2_19;
	div.rn.f32 	%f150, %f150, %f36;
	div.rn.f32 	%f151, %f151, %f36;
$L__BB2_19:
	mov.f32 	%f110, 0f40C00000;
	sub.f32 	%f111, %f110, %f36;
	mul.f32 	%f112, %f111, %f150;
	mul.f32 	%f113, %f111, %f151;
	div.rn.f32 	%f114, %f112, 0f40C00000;
	div.rn.f32 	%f115, %f113, 0f40C00000;
	add.f32 	%f161, %f161, %f114;
	add.f32 	%f160, %f160, %f115;
$L__BB2_20:
	add.s32 	%r12, %r12, 2;
	add.s64 	%rd22, %rd22, 16;
	add.s64 	%rd21, %rd21, 16;
	setp.ne.s32 	%p22, %r12, 0;
	@%p22 bra 	$L__BB2_8;
	cvt.u64.u32 	%rd23, %r9;
$L__BB2_22:
	and.b32  	%r11, %r5, 1;
	setp.eq.b32 	%p23, %r11, 1;
	not.pred 	%p24, %p23;
	@%p24 bra 	$L__BB2_29;
	shl.b64 	%rd19, %rd23, 3;
	add.s64 	%rd20, %rd2, %rd19;
	ld.global.v2.f32 	{%f116, %f117}, [%rd20];
	add.s64 	%rd12, %rd1, %rd19;
	setp.neu.f32 	%p25, %f1, %f116;
	setp.neu.f32 	%p26, %f2, %f117;
	or.pred  	%p27, %p25, %p26;
	@%p27 bra 	$L__BB2_25;
	ld.global.v2.f32 	{%f118, %f119}, [%rd12];
	setp.eq.f32 	%p28, %f15, %f118;
	setp.eq.f32 	%p29, %f16, %f119;
	and.pred  	%p30, %p28, %p29;
	@%p30 bra 	$L__BB2_29;
$L__BB2_25:
	sub.f32 	%f158, %f1, %f116;
	sub.f32 	%f159, %f2, %f117;
	mul.f32 	%f122, %f159, %f159;
	fma.rn.f32 	%f123, %f158, %f158, %f122;
	sqrt.rn.f32 	%f53, %f123;
	setp.geu.f32 	%p31, %f53, 0f40C00000;
	@%p31 bra 	$L__BB2_29;
	setp.leu.f32 	%p32, %f53, 0f00000000;
	@%p32 bra 	$L__BB2_28;
	div.rn.f32 	%f158, %f158, %f53;
	div.rn.f32 	%f159, %f159, %f53;
$L__BB2_28:
	mov.f32 	%f124, 0f40C00000;
	sub.f32 	%f125, %f124, %f53;
	mul.f32 	%f126, %f125, %f158;
	mul.f32 	%f127, %f125, %f159;
	div.rn.f32 	%f128, %f126, 0f40C00000;
	div.rn.f32 	%f129, %f127, 0f40C00000;
	add.f32 	%f161, %f161, %f128;
	add.f32 	%f160, %f160, %f129;
$L__BB2_29:
	mul.f32 	%f130, %f161, %f161;
	fma.rn.f32 	%f131, %f160, %f160, %f130;
	sqrt.rn.f32 	%f62, %f131;
	setp.leu.f32 	%p33, %f62, 0f3F800000;
	@%p33 bra 	$L__BB2_31;
	div.rn.f32 	%f161, %f161, %f62;
	div.rn.f32 	%f160, %f160, %f62;
$L__BB2_31:
	div.rn.f32 	%f164, %f76, 0f40A00000;
	div.rn.f32 	%f165, %f77, 0f40A00000;
	mul.f32 	%f132, %f165, %f165;
	fma.rn.f32 	%f133, %f164, %f164, %f132;
	sqrt.rn.f32 	%f69, %f133;
	setp.leu.f32 	%p34, %f69, 0f3F800000;
	@%p34 bra 	$L__BB2_33;
	div.rn.f32 	%f164, %f164, %f69;
	div.rn.f32 	%f165, %f165, %f69;
$L__BB2_33:
	fma.rn.f32 	%f134, %f142, 0f40400000, %f15;
	fma.rn.f32 	%f135, %f143, 0f40400000, %f16;
	fma.rn.f32 	%f136, %f161, 0f40000000, %f134;
	fma.rn.f32 	%f137, %f160, 0f40000000, %f135;
	fma.rn.f32 	%f138, %f164, 0f40A00000, %f136;
	fma.rn.f32 	%f139, %f165, 0f40A00000, %f137;
	st.global.v2.f32 	[%rd3], {%f138, %f139};
$L__BB2_34:
	ret;

}


// ===== COMPILED SASS (sm_100) =====

	.target	sm_100

	.elftype	@"ET_EXEC"


//--------------------- .note.nv.tkinfo           --------------------------
	.section	.note.nv.tkinfo,"",@"SHT_NOTE"
	.sectionflags	@"SHF_NOTE_NV_TKINFO"
	.tkinfo
        /*0018*/ 	.word	0x00000002
        /*0030*/ 	.string	""
        /*0030*/ 	.string	"ptxas"
        /*0030*/ 	.string	"Cuda compilation tools, release 13.0, V13.0.88"
        /*0030*/ 	.string	"Build cuda_13.0.r13.0/compiler.36424714_0"
        /*0030*/ 	.string	"-arch sm_100 -m 64 "



//--------------------- .note.nv.cuinfo           --------------------------
	.section	.note.nv.cuinfo,"",@"SHT_NOTE"
	.sectionflags	@"SHF_NOTE_NV_CUINFO"
        /*0018*/ 	.short	0x0002
        /*001a*/ 	.short	0x0064
        /*001c*/ 	.short	0x0082
	.zero		2


//--------------------- .nv.info                  --------------------------
	.section	.nv.info,"",@"SHT_CUDA_INFO"
	.align	4


	//----- nvinfo : EIATTR_REGCOUNT
	.align		4
        /*0000*/ 	.byte	0x04, 0x2f
        /*0002*/ 	.short	(.L_1 - .L_0)
	.align		4
.L_0:
        /*0004*/ 	.word	index@(_Z9updatePosiP6float2S0_)
        /*0008*/ 	.word	0x0000000a


	//----- nvinfo : EIATTR_FRAME_SIZE
	.align		4
.L_1:
        /*000c*/ 	.byte	0x04, 0x11
        /*000e*/ 	.short	(.L_3 - .L_2)
	.align		4
.L_2:
        /*0010*/ 	.word	index@(_Z9updatePosiP6float2S0_)
        /*0014*/ 	.word	0x00000000


	//----- nvinfo : EIATTR_REGCOUNT
	.align		4
.L_3:
        /*0018*/ 	.byte	0x04, 0x2f
        /*001a*/ 	.short	(.L_5 - .L_4)
	.align		4
.L_4:
        /*001c*/ 	.word	index@(_Z23generateInitialPositioniP6float2S0_S0_S0_S0_S0_)
        /*0020*/ 	.word	0x00000012


	//----- nvinfo : EIATTR_FRAME_SIZE
	.align		4
.L_5:
        /*0024*/ 	.byte	0x04, 0x11
        /*0026*/ 	.short	(.L_7 - .L_6)
	.align		4
.L_6:
        /*0028*/ 	.word	index@(_Z23generateInitialPositioniP6float2S0_S0_S0_S0_S0_)
        /*002c*/ 	.word	0x00000000


	//----- nvinfo : EIATTR_REGCOUNT
	.align		4
.L_7:
        /*0030*/ 	.byte	0x04, 0x2f
        /*0032*/ 	.short	(.L_9 - .L_8)
	.align		4
.L_8:
        /*0034*/ 	.word	index@(_Z6updatei6float2S_PS_S0_S0_S0_S0_S0_)
        /*0038*/ 	.word	0x0000001e


	//----- nvinfo : EIATTR_FRAME_SIZE
	.align		4
.L_9:
        /*003c*/ 	.byte	0x04, 0x11
        /*003e*/ 	.short	(.L_11 - .L_10)
	.align		4
.L_10:
        /*0040*/ 	.word	index@($__internal_1_$__cuda_sm3x_div_rn_noftz_f32_slowpath)
        /*0044*/ 	.word	0x00000000


	//----- nvinfo : EIATTR_FRAME_SIZE
	.align		4
.L_11:
        /*0048*/ 	.byte	0x04, 0x11
        /*004a*/ 	.short	(.L_13 - .L_12)
	.align		4
.L_12:
        /*004c*/ 	.word	index@($__internal_0_$__cuda_sm20_sqrt_rn_f32_slowpath)
        /*0050*/ 	.word	0x00000000


	//----- nvinfo : EIATTR_FRAME_SIZE
	.align		4
.L_13:
        /*0054*/ 	.byte	0x04, 0x11
        /*0056*/ 	.short	(.L_15 - .L_14)
	.align		4
.L_14:
        /*0058*/ 	.word	index@(_Z6updatei6float2S_PS_S0_S0_S0_S0_S0_)
        /*005c*/ 	.word	0x00000000


	//----- nvinfo : EIATTR_MIN_STACK_SIZE
	.align		4
.L_15:
        /*0060*/ 	.byte	0x04, 0x12
        /*0062*/ 	.short	(.L_17 - .L_16)
	.align		4
.L_16:
        /*0064*/ 	.word	index@(_Z6updatei6float2S_PS_S0_S0_S0_S0_S0_)
        /*0068*/ 	.word	0x00000000


	//----- nvinfo : EIATTR_MIN_STACK_SIZE
	.align		4
.L_17:
        /*006c*/ 	.byte	0x04, 0x12
        /*006e*/ 	.short	(.L_19 - .L_18)
	.align		4
.L_18:
        /*0070*/ 	.word	index@(_Z23generateInitialPositioniP6float2S0_S0_S0_S0_S0_)
        /*0074*/ 	.word	0x00000000


	//----- nvinfo : EIATTR_MIN_STACK_SIZE
	.align		4
.L_19:
        /*0078*/ 	.byte	0x04, 0x12
        /*007a*/ 	.short	(.L_21 - .L_20)
	.align		4
.L_20:
        /*007c*/ 	.word	index@(_Z9updatePosiP6float2S0_)
        /*0080*/ 	.word	0x00000000
.L_21:


//--------------------- .nv.compat                --------------------------
	.section	.nv.compat,"",@"SHT_CUDA_COMPAT_INFO"
	.align	4
        /*0000*/ 	.byte	0x02, 0x09, 0x00, 0x00, 0x02, 0x02, 0x01, 0x00, 0x02, 0x05, 0x05, 0x00, 0x03, 0x07, 0x01, 0x01
        /*0010*/ 	.byte	0x02, 0x03, 0x00, 0x00, 0x02, 0x06, 0x01, 0x00, 0x04, 0x0b, 0x08, 0x00, 0x01, 0x00, 0x00, 0x00
        /*0020*/ 	.byte	0x00, 0x00, 0x00, 0x00


//--------------------- .nv.info._Z6updatei6float2S_PS_S0_S0_S0_S0_S0_ --------------------------
	.section	.nv.info._Z6updatei6float2S_PS_S0_S0_S0_S0_S0_,"",@"SHT_CUDA_INFO"
	.sectionflags	@""
	.align	4


	//----- nvinfo : EIATTR_CUDA_API_VERSION
	.align		4
        /*0000*/ 	.byte	0x04, 0x37
        /*0002*/ 	.short	(.L_23 - .L_22)
.L_22:
        /*0004*/ 	.word	0x00000082


	//----- nvinfo : EIATTR_KPARAM_INFO
	.align		4
.L_23:
        /*0008*/ 	.byte	0x04, 0x17
        /*000a*/ 	.short	(.L_25 - .L_24)
.L_24:
        /*000c*/ 	.word	0x00000000
        /*0010*/ 	.short	0x0008
        /*0012*/ 	.short	0x0040
        /*0014*/ 	.byte	0x00, 0xf5, 0x21, 0x00


	//----- nvinfo : EIATTR_KPARAM_INFO
	.align		4
.L_25:
        /*0018*/ 	.byte	0x04, 0x17
        /*001a*/ 	.short	(.L_27 - .L_26)
.L_26:
        /*001c*/ 	.word	0x00000000
        /*0020*/ 	.short	0x0007
        /*0022*/ 	.short	0x0038
        /*0024*/ 	.byte	0x00, 0xf5, 0x21, 0x00


	//----- nvinfo : EIATTR_KPARAM_INFO
	.align		4
.L_27:
        /*0028*/ 	.byte	0x04, 0x17
        /*002a*/ 	.short	(.L_29 - .L_28)
.L_28:
        /*002c*/ 	.word	0x00000000
        /*0030*/ 	.short	0x0006
        /*0032*/ 	.short	0x0030
        /*0034*/ 	.byte	0x00, 0xf5, 0x21, 0x00


	//----- nvinfo : EIATTR_KPARAM_INFO
	.align		4
.L_29:
        /*0038*/ 	.byte	0x04, 0x17
        /*003a*/ 	.short	(.L_31 - .L_30)
.L_30:
        /*003c*/ 	.word	0x00000000
        /*0040*/ 	.short	0x0005
        /*0042*/ 	.short	0x0028
        /*0044*/ 	.byte	0x00, 0xf5, 0x21, 0x00


	//----- nvinfo : EIATTR_KPARAM_INFO
	.align		4
.L_31:
        /*0048*/ 	.byte	0x04, 0x17
        /*004a*/ 	.short	(.L_33 - .L_32)
.L_32:
        /*004c*/ 	.word	0x00000000
        /*0050*/ 	.short	0x0004
        /*0052*/ 	.short	0x0020
        /*0054*/ 	.byte	0x00, 0xf5, 0x21, 0x00


	//----- nvinfo : EIATTR_KPARAM_INFO
	.align		4
.L_33:
        /*0058*/ 	.byte	0x04, 0x17
        /*005a*/ 	.short	(.L_35 - .L_34)
.L_34:
        /*005c*/ 	.word	0x00000000
        /*0060*/ 	.short	0x0003
        /*0062*/ 	.short	0x0018
        /*0064*/ 	.byte	0x00, 0xf5, 0x21, 0x00


	//----- nvinfo : EIATTR_KPARAM_INFO
	.align		4
.L_35:
        /*0068*/ 	.byte	0x04, 0x17
        /*006a*/ 	.short	(.L_37 - .L_36)
.L_36:
        /*006c*/ 	.word	0x00000000
        /*0070*/ 	.short	0x0002
        /*0072*/ 	.short	0x0010
        /*0074*/ 	.byte	0x00, 0xf0, 0x21, 0x00


	//----- nvinfo : EIATTR_KPARAM_INFO
	.align		4
.L_37:
        /*0078*/ 	.byte	0x04, 0x17
        /*007a*/ 	.short	(.L_39 - .L_38)
.L_38:
        /*007c*/ 	.word	0x00000000
        /*0080*/ 	.short	0x0001
        /*0082*/ 	.short	0x0008
        /*0084*/ 	.byte	0x00, 0xf0, 0x21, 0x00


	//----- nvinfo : EIATTR_KPARAM_INFO
	.align		4
.L_39:
        /*0088*/ 	.byte	0x04, 0x17
        /*008a*/ 	.short	(.L_41 - .L_40)
.L_40:
        /*008c*/ 	.word	0x00000000
        /*0090*/ 	.short	0x0000
        /*0092*/ 	.short	0x0000
        /*0094*/ 	.byte	0x00, 0xf0, 0x11, 0x00


	//----- nvinfo : EIATTR_SPARSE_MMA_MASK
	.align		4
.L_41:
        /*0098*/ 	.byte	0x03, 0x50
        /*009a*/ 	.short	0x0000


	//----- nvinfo : EIATTR_MAXREG_COUNT
	.align		4
        /*009c*/ 	.byte	0x03, 0x1b
        /*009e*/ 	.short	0x00ff


	//----- nvinfo : EIATTR_MERCURY_ISA_VERSION
	.align		4
        /*00a0*/ 	.byte	0x03, 0x5f
        /*00a2*/ 	.short	0x0101


	//----- nvinfo : EIATTR_VRC_CTA_INIT_COUNT
	.align		4
        /*00a4*/ 	.byte	0x02, 0x4a
	.zero		1
	.zero		1


	//----- nvinfo : EIATTR_EXIT_INSTR_OFFSETS
	.align		4
        /*00a8*/ 	.byte	0x04, 0x1c
        /*00aa*/ 	.short	(.L_43 - .L_42)


	//   ....[0]....
.L_42:
        /*00ac*/ 	.word	0x00000070


	//   ....[1]....
        /*00b0*/ 	.word	0x000026a0


	//----- nvinfo : EIATTR_CRS_STACK_SIZE
	.align		4
.L_43:
        /*00b4*/ 	.byte	0x04, 0x1e
        /*00b6*/ 	.short	(.L_45 - .L_44)
.L_44:
        /*00b8*/ 	.word	0x00000000


	//----- nvinfo : EIATTR_CBANK_PARAM_SIZE
	.align		4
.L_45:
        /*00bc*/ 	.byte	0x03, 0x19
        /*00be*/ 	.short	0x0048


	//----- nvinfo : EIATTR_PARAM_CBANK
	.align		4
        /*00c0*/ 	.byte	0x04, 0x0a
        /*00c2*/ 	.short	(.L_47 - .L_46)
	.align		4
.L_46:
        /*00c4*/ 	.word	index@(.nv.constant0._Z6updatei6float2S_PS_S0_S0_S0_S0_S0_)
        /*00c8*/ 	.short	0x0380
        /*00ca*/ 	.short	0x0048


	//----- nvinfo : EIATTR_SW_WAR
	.align		4
.L_47:
        /*00cc*/ 	.byte	0x04, 0x36
        /*00ce*/ 	.short	(.L_49 - .L_48)
.L_48:
        /*00d0*/ 	.word	0x00000008
.L_49:


//--------------------- .nv.info._Z23generateInitialPositioniP6float2S0_S0_S0_S0_S0_ --------------------------
	.section	.nv.info._Z23generateInitialPositioniP6float2S0_S0_S0_S0_S0_,"",@"SHT_CUDA_INFO"
	.sectionflags	@""
	.align	4


	//----- nvinfo : EIATTR_CUDA_API_VERSION
	.align		4
        /*0000*/ 	.byte	0x04, 0x37
        /*0002*/ 	.short	(.L_51 - .L_50)
.L_50:
        /*0004*/ 	.word	0x00000082


	//----- nvinfo : EIATTR_KPARAM_INFO
	.align		4
.L_51:
        /*0008*/ 	.byte	0x04, 0x17
        /*000a*/ 	.short	(.L_53 - .L_52)
.L_52:
        /*000c*/ 	.word	0x00000000
        /*0010*/ 	.short	0x0006
        /*0012*/ 	.short	0x0030
        /*0014*/ 	.byte	0x00, 0xf5, 0x21, 0x00


	//----- nvinfo : EIATTR_KPARAM_INFO
	.align		4
.L_53:
        /*0018*/ 	.byte	0x04, 0x17
        /*001a*/ 	.short	(.L_55 - .L_54)
.L_54:
        /*001c*/ 	.word	0x00000000
        /*0020*/ 	.short	0x0005
        /*0022*/ 	.short	0x0028
        /*0024*/ 	.byte	0x00, 0xf5, 0x21, 0x00


	//----- nvinfo : EIATTR_KPARAM_INFO
	.align		4
.L_55:
        /*0028*/ 	.byte	0x04, 0x17
        /*002a*/ 	.short	(.L_57 - .L_56)
.L_56:
        /*002c*/ 	.word	0x00000000
        /*0030*/ 	.short	0x0004
        /*0032*/ 	.short	0x0020
        /*0034*/ 	.byte	0x00, 0xf5, 0x21, 0x00


	//----- nvinfo : EIATTR_KPARAM_INFO
	.align		4
.L_57:
        /*0038*/ 	.byte	0x04, 0x17
        /*003a*/ 	.short	(.L_59 - .L_58)
.L_58:
        /*003c*/ 	.word	0x00000000
        /*0040*/ 	.short	0x0003
        /*0042*/ 	.short	0x0018
        /*0044*/ 	.byte	0x00, 0xf5, 0x21, 0x00


	//----- nvinfo : EIATTR_KPARAM_INFO
	.align		4
.L_59:
        /*0048*/ 	.byte	0x04, 0x17
        /*004a*/ 	.short	(.L_61 - .L_60)
.L_60:
        /*004c*/ 	.word	0x00000000
        /*0050*/ 	.short	0x0002
        /*0052*/ 	.short	0x0010
        /*0054*/ 	.byte	0x00, 0xf5, 0x21, 0x00


	//----- nvinfo : EIATTR_KPARAM_INFO
	.align		4
.L_61:
        /*0058*/ 	.byte	0x04, 0x17
        /*005a*/ 	.short	(.L_63 - .L_62)
.L_62:
        /*005c*/ 	.word	0x00000000
        /*0060*/ 	.short	0x0001
        /*0062*/ 	.short	0x0008
        /*0064*/ 	.byte	0x00, 0xf5, 0x21, 0x00


	//----- nvinfo : EIATTR_KPARAM_INFO
	.align		4
.L_63:
        /*0068*/ 	.byte	0x04, 0x17
        /*006a*/ 	.short	(.L_65 - .L_64)
.L_64:
        /*006c*/ 	.word	0x00000000
        /*0070*/ 	.short	0x0000
        /*0072*/ 	.short	0x0000
        /*0074*/ 	.byte	0x00, 0xf0, 0x11, 0x00


	//----- nvinfo : EIATTR_SPARSE_MMA_MASK
	.align		4
.L_65:
        /*0078*/ 	.byte	0x03, 0x50
        /*007a*/ 	.short	0x0000


	//----- nvinfo : EIATTR_MAXREG_COUNT
	.align		4
        /*007c*/ 	.byte	0x03, 0x1b
        /*007e*/ 	.short	0x00ff


	//----- nvinfo : EIATTR_MERCURY_ISA_VERSION
	.align		4
        /*0080*/ 	.byte	0x03, 0x5f
        /*0082*/ 	.short	0x0101


	//----- nvinfo : EIATTR_VRC_CTA_INIT_COUNT
	.align		4
        /*0084*/ 	.byte	0x02, 0x4a
	.zero		1
	.zero		1


	//----- nvinfo : EIATTR_EXIT_INSTR_OFFSETS
	.align		4
        /*0088*/ 	.byte	0x04, 0x1c
        /*008a*/ 	.short	(.L_67 - .L_66)


	//   ....[0]....
.L_66:
        /*008c*/ 	.word	0x00000070


	//   ....[1]....
        /*0090*/ 	.word	0x000001b0


	//----- nvinfo : EIATTR_CBANK_PARAM_SIZE
	.align		4
.L_67:
        /*0094*/ 	.byte	0x03, 0x19
        /*0096*/ 	.short	0x0038


	//----- nvinfo : EIATTR_PARAM_CBANK
	.align		4
        /*0098*/ 	.byte	0x04, 0x0a
        /*009a*/ 	.short	(.L_69 - .L_68)
	.align		4
.L_68:
        /*009c*/ 	.word	index@(.nv.constant0._Z23generateInitialPositioniP6float2S0_S0_S0_S0_S0_)
        /*00a0*/ 	.short	0x0380
        /*00a2*/ 	.short	0x0038


	//----- nvinfo : EIATTR_SW_WAR
	.align		4
.L_69:
        /*00a4*/ 	.byte	0x04, 0x36
        /*00a6*/ 	.short	(.L_71 - .L_70)
.L_70:
        /*00a8*/ 	.word	0x00000008
.L_71:


//--------------------- .nv.info._Z9updatePosiP6float2S0_ --------------------------
	.section	.nv.info._Z9updatePosiP6float2S0_,"",@"SHT_CUDA_INFO"
	.sectionflags	@""
	.align	4


	//----- nvinfo : EIATTR_CUDA_API_VERSION
	.align		4
        /*0000*/ 	.byte	0x04, 0x37
        /*0002*/ 	.short	(.L_73 - .L_72)
.L_72:
        /*0004*/ 	.word	0x00000082


	//----- nvinfo : EIATTR_KPARAM_INFO
	.align		4
.L_73:
        /*0008*/ 	.byte	0x04, 0x17
        /*000a*/ 	.short	(.L_75 - .L_74)
.L_74:
        /*000c*/ 	.word	0x00000000
        /*0010*/ 	.short	0x0002
        /*0012*/ 	.short	0x0010
        /*0014*/ 	.byte	0x00, 0xf5, 0x21, 0x00


	//----- nvinfo : EIATTR_KPARAM_INFO
	.align		4
.L_75:
        /*0018*/ 	.byte	0x04, 0x17
        /*001a*/ 	.short	(.L_77 - .L_76)
.L_76:
        /*001c*/ 	.word	0x00000000
        /*0020*/ 	.short	0x0001
        /*0022*/ 	.short	0x0008
        /*0024*/ 	.byte	0x00, 0xf5, 0x21, 0x00


	//----- nvinfo : EIATTR_KPARAM_INFO
	.align		4
.L_77:
        /*0028*/ 	.byte	0x04, 0x17
        /*002a*/ 	.short	(.L_79 - .L_78)
.L_78:
        /*002c*/ 	.word	0x00000000
        /*0030*/ 	.short	0x0000
        /*0032*/ 	.short	0x0000
        /*0034*/ 	.byte	0x00, 0xf0, 0x11, 0x00


	//----- nvinfo : EIATTR_SPARSE_MMA_MASK
	.align		4
.L_79:
        /*0038*/ 	.byte	0x03, 0x50
        /*003a*/ 	.short	0x0000


	//----- nvinfo : EIATTR_MAXREG_COUNT
	.align		4
        /*003c*/ 	.byte	0x03, 0x1b
        /*003e*/ 	.short	0x00ff


	//----- nvinfo : EIATTR_MERCURY_ISA_VERSION
	.align		4
        /*0040*/ 	.byte	0x03, 0x5f
        /*0042*/ 	.short	0x0101


	//----- nvinfo : EIATTR_VRC_CTA_INIT_COUNT
	.align		4
        /*0044*/ 	.byte	0x02, 0x4a
	.zero		1
	.zero		1


	//----- nvinfo : EIATTR_EXIT_INSTR_OFFSETS
	.align		4
        /*0048*/ 	.byte	0x04, 0x1c
        /*004a*/ 	.short	(.L_81 - .L_80)


	//   ....[0]....
.L_80:
        /*004c*/ 	.word	0x00000070


	//   ....[1]....
        /*0050*/ 	.word	0x00000120


	//----- nvinfo : EIATTR_CBANK_PARAM_SIZE
	.align		4
.L_81:
        /*0054*/ 	.byte	0x03, 0x19
        /*0056*/ 	.short	0x0018


	//----- nvinfo : EIATTR_PARAM_CBANK
	.align		4
        /*0058*/ 	.byte	0x04, 0x0a
        /*005a*/ 	.short	(.L_83 - .L_82)
	.align		4
.L_82:
        /*005c*/ 	.word	index@(.nv.constant0._Z9updatePosiP6float2S0_)
        /*0060*/ 	.short	0x0380
        /*0062*/ 	.short	0x0018


	//----- nvinfo : EIATTR_SW_WAR
	.align		4
.L_83:
        /*0064*/ 	.byte	0x04, 0x36
        /*0066*/ 	.short	(.L_85 - .L_84)
.L_84:
        /*0068*/ 	.word	0x00000008
.L_85:


//--------------------- .nv.callgraph             --------------------------
	.section	.nv.callgraph,"",@"SHT_CUDA_CALLGRAPH"
	.align	4
	.sectionentsize	8
	.align		4
        /*0000*/ 	.word	0x00000000
	.align		4
        /*0004*/ 	.word	0xffffffff
	.align		4
        /*0008*/ 	.word	0x00000000
	.align		4
        /*000c*/ 	.word	0xfffffffe
	.align		4
        /*0010*/ 	.word	0x00000000
	.align		4
        /*0014*/ 	.word	0xfffffffd
	.align		4
        /*0018*/ 	.word	0x00000000
	.align		4
        /*001c*/ 	.word	0xfffffffc


//--------------------- .text._Z6updatei6float2S_PS_S0_S0_S0_S0_S0_ --------------------------
	.section	.text._Z6updatei6float2S_PS_S0_S0_S0_S0_S0_,"ax",@progbits
	.align	128
        .global         _Z6updatei6float2S_PS_S0_S0_S0_S0_S0_
        .type           _Z6updatei6float2S_PS_S0_S0_S0_S0_S0_,@function
        .size           _Z6updatei6float2S_PS_S0_S0_S0_S0_S0_,(.L_x_107 - _Z6updatei6float2S_PS_S0_S0_S0_S0_S0_)
        .other          _Z6updatei6float2S_PS_S0_S0_S0_S0_S0_,@"STO_CUDA_ENTRY STV_DEFAULT"
_Z6updatei6float2S_PS_S0_S0_S0_S0_S0_:
.text._Z6updatei6float2S_PS_S0_S0_S0_S0_S0_:
[----:B------:R-:W-:Y:S01]  /*0000*/  LDC R1, c[0x0][0x37c] ;  /* 0x0000df00ff017b82 */ /* 0x000fe20000000800 */
[----:B------:R-:W0:Y:S07]  /*0010*/  S2R R3, SR_TID.X ;  /* 0x0000000000037919 */ /* 0x000e2e0000002100 */
[----:B------:R-:W0:Y:S01]  /*0020*/  S2UR UR4, SR_CTAID.X ;  /* 0x00000000000479c3 */ /* 0x000e220000002500 */
[----:B------:R-:W1:Y:S07]  /*0030*/  LDCU UR5, c[0x0][0x380] ;  /* 0x00007000ff0577ac */ /* 0x000e6e0008000800 */
[----:B------:R-:W0:Y:S02]  /*0040*/  LDC R8, c[0x0][0x360] ;  /* 0x0000d800ff087b82 */ /* 0x000e240000000800 */
[----:B0-----:R-:W-:-:S05]  /*0050*/  IMAD R8, R8, UR4, R3 ;  /* 0x0000000408087c24 */ /* 0x001fca000f8e0203 */
[----:B-1----:R-:W-:-:S13]  /*0060*/  ISETP.GE.AND P0, PT, R8, UR5, PT ;  /* 0x0000000508007c0c */ /* 0x002fda000bf06270 */
[----:B------:R-:W-:Y:S05]  /*0070*/  @P0 EXIT ;  /* 0x000000000000094d */ /* 0x000fea0003800000 */
[----:B------:R-:W0:Y:S01]  /*0080*/  LDC.64 R10, c[0x0][0x398] ;  /* 0x0000e600ff0a7b82 */ /* 0x000e220000000a00 */
[----:B------:R-:W1:Y:S01]  /*0090*/  LDCU.64 UR12, c[0x0][0x358] ;  /* 0x00006b00ff0c77ac */ /* 0x000e620008000a00 */
[----:B------:R-:W2:Y:S01]  /*00a0*/  LDCU.64 UR4, c[0x0][0x388] ;  /* 0x00007100ff0477ac */ /* 0x000ea20008000a00 */
[----:B0-----:R-:W-:-:S06]  /*00b0*/  IMAD.WIDE R10, R8, 0x8, R10 ;  /* 0x00000008080a7825 */ /* 0x001fcc00078e020a */
[----:B-1----:R-:W3:Y:S01]  /*00c0*/  LDG.E.64 R10, desc[UR12][R10.64] ;  /* 0x0000000c0a0a7981 */ /* 0x002ee2000c1e1b00 */
[----:B------:R-:W-:Y:S01]  /*00d0*/  BSSY.RECONVERGENT B0, `(.L_x_0) ;  /* 0x0000011000007945 */ /* 0x000fe20003800200 */
[C---:B---3--:R-:W-:Y:S01]  /*00e0*/  FMUL R0, R10.reuse, R10 ;  /* 0x0000000a0a007220 */ /* 0x048fe20000400000 */
[----:B--2---:R-:W-:-:S03]  /*00f0*/  FADD R3, -R10, UR4 ;  /* 0x000000040a037e21 */ /* 0x004fc60008000100 */
[----:B------:R-:W-:-:S04]  /*0100*/  FFMA R2, R11, R11, R0 ;  /* 0x0000000b0b027223 */ /* 0x000fc80000000000 */
[----:B------:R0:W1:Y:S01]  /*0110*/  MUFU.RSQ R5, R2 ;  /* 0x0000000200057308 */ /* 0x0000620000001400 */
[----:B------:R-:W-:-:S04]  /*0120*/  IADD3 R0, PT, PT, R2, -0xd000000, RZ ;  /* 0xf300000002007810 */ /* 0x000fc80007ffe0ff */
[----:B------:R-:W-:Y:S01]  /*0130*/  ISETP.GT.U32.AND P0, PT, R0, 0x727fffff, PT ;  /* 0x727fffff0000780c */ /* 0x000fe20003f04070 */
[----:B------:R-:W-:-:S12]  /*0140*/  FADD R0, -R11, UR5 ;  /* 0x000000050b007e21 */ /* 0x000fd80008000100 */
[----:B01----:R-:W-:Y:S05]  /*0150*/  @!P0 BRA `(.L_x_1) ;  /* 0x0000000000108947 */ /* 0x003fea0003800000 */
[----:B------:R-:W-:-:S07]  /*0160*/  MOV R16, 0x180 ;  /* 0x0000018000107802 */ /* 0x000fce0000000f00 */
[----:B------:R-:W-:Y:S05]  /*0170*/  CALL.REL.NOINC `($__internal_0_$__cuda_sm20_sqrt_rn_f32_slowpath) ;  /* 0x00000024004c7944 */ /* 0x000fea0003c00000 */
[----:B------:R-:W-:Y:S01]  /*0180*/  MOV R5, R22 ;  /* 0x0000001600057202 */ /* 0x000fe20000000f00 */
[----:B------:R-:W-:Y:S06]  /*0190*/  BRA `(.L_x_2) ;  /* 0x0000000000107947 */ /* 0x000fec0003800000 */
.L_x_1:
[----:B------:R-:W-:Y:S01]  /*01a0*/  FMUL.FTZ R7, R2, R5 ;  /* 0x0000000502077220 */ /* 0x000fe20000410000 */
[----:B------:R-:W-:-:S03]  /*01b0*/  FMUL.FTZ R5, R5, 0.5 ;  /* 0x3f00000005057820 */ /* 0x000fc60000410000 */
[----:B------:R-:W-:-:S04]  /*01c0*/  FFMA R2, -R7, R7, R2 ;  /* 0x0000000707027223 */ /* 0x000fc80000000102 */
[----:B------:R-:W-:-:S07]  /*01d0*/  FFMA R5, R2, R5, R7 ;  /* 0x0000000502057223 */ /* 0x000fce0000000007 */
.L_x_2:
[----:B------:R-:W-:Y:S05]  /*01e0*/  BSYNC.RECONVERGENT B0 ;  /* 0x0000000000007941 */ /* 0x000fea0003800200 */
.L_x_0:
[----:B------:R-:W-:Y:S01]  /*01f0*/  FMUL R2, R0, R0 ;  /* 0x0000000000027220 */ /* 0x000fe20000400000 */
[----:B------:R-:W-:Y:S03]  /*0200*/  BSSY.RECONVERGENT B0, `(.L_x_3) ;  /* 0x000000f000007945 */ /* 0x000fe60003800200 */
[----:B------:R-:W-:-:S04]  /*0210*/  FFMA R7, R3, R3, R2 ;  /* 0x0000000303077223 */ /* 0x000fc80000000002 */
[----:B------:R0:W1:Y:S01]  /*0220*/  MUFU.RSQ R2, R7 ;  /* 0x0000000700027308 */ /* 0x0000620000001400 */
[----:B------:R-:W-:-:S04]  /*0230*/  IADD3 R4, PT, PT, R7, -0xd000000, RZ ;  /* 0xf300000007047810 */ /* 0x000fc80007ffe0ff */
[----:B------:R-:W-:-:S13]  /*0240*/  ISETP.GT.U32.AND P0, PT, R4, 0x727fffff, PT ;  /* 0x727fffff0400780c */ /* 0x000fda0003f04070 */
[----:B01----:R-:W-:Y:S05]  /*0250*/  @!P0 BRA `(.L_x_4) ;  /* 0x0000000000148947 */ /* 0x003fea0003800000 */
[----:B------:R-:W-:Y:S02]  /*0260*/  MOV R2, R7 ;  /* 0x0000000700027202 */ /* 0x000fe40000000f00 */
[----:B------:R-:W-:-:S07]  /*0270*/  MOV R16, 0x290 ;  /* 0x0000029000107802 */ /* 0x000fce0000000f00 */
[----:B------:R-:W-:Y:S05]  /*0280*/  CALL.REL.NOINC `($__internal_0_$__cuda_sm20_sqrt_rn_f32_slowpath) ;  /* 0x0000002400087944 */ /* 0x000fea0003c00000 */
[----:B------:R-:W-:Y:S01]  /*0290*/  MOV R4, R22 ;  /* 0x0000001600047202 */ /* 0x000fe20000000f00 */
[----:B------:R-:W-:Y:S06]  /*02a0*/  BRA `(.L_x_5) ;  /* 0x0000000000107947 */ /* 0x000fec0003800000 */
.L_x_4:
[----:B------:R-:W-:Y:S01]  /*02b0*/  FMUL.FTZ R4, R7, R2 ;  /* 0x0000000207047220 */ /* 0x000fe20000410000 */
[----:B------:R-:W-:-:S03]  /*02c0*/  FMUL.FTZ R2, R2, 0.5 ;  /* 0x3f00000002027820 */ /* 0x000fc60000410000 */
[----:B------:R-:W-:-:S04]  /*02d0*/  FFMA R7, -R4, R4, R7 ;  /* 0x0000000404077223 */ /* 0x000fc80000000107 */
[----:B------:R-:W-:-:S07]  /*02e0*/  FFMA R4, R7, R2, R4 ;  /* 0x0000000207047223 */ /* 0x000fce0000000004 */
.L_x_5:
[----:B------:R-:W-:Y:S05]  /*02f0*/  BSYNC.RECONVERGENT B0 ;  /* 0x0000000000007941 */ /* 0x000fea0003800200 */
.L_x_3:
[----:B------:R-:W-:Y:S01]  /*0300*/  FSETP.GT.AND P0, PT, R4, RZ, PT ;  /* 0x000000ff0400720b */ /* 0x000fe20003f04000 */
[----:B------:R-:W-:-:S12]  /*0310*/  BSSY.RECONVERGENT B2, `(.L_x_6) ;  /* 0x0000020000027945 */ /* 0x000fd80003800200 */
[----:B------:R-:W-:Y:S05]  /*0320*/  @!P0 BRA `(.L_x_7) ;  /* 0x0000000000788947 */ /* 0x000fea0003800000 */
[----:B------:R-:W0:Y:S01]  /*0330*/  MUFU.RCP R7, R4 ;  /* 0x0000000400077308 */ /* 0x000e220000001000 */
[----:B------:R-:W-:Y:S07]  /*0340*/  BSSY.RECONVERGENT B3, `(.L_x_8) ;  /* 0x000000c000037945 */ /* 0x000fee0003800200 */
[----:B------:R-:W1:Y:S01]  /*0350*/  FCHK P0, R3, R4 ;  /* 0x0000000403007302 */ /* 0x000e620000000000 */
[----:B0-----:R-:W-:-:S04]  /*0360*/  FFMA R2, R7, -R4, 1 ;  /* 0x3f80000007027423 */ /* 0x001fc80000000804 */
[----:B------:R-:W-:-:S04]  /*0370*/  FFMA R2, R7, R2, R7 ;  /* 0x0000000207027223 */ /* 0x000fc80000000007 */
[----:B------:R-:W-:-:S04]  /*0380*/  FFMA R7, R3, R2, RZ ;  /* 0x0000000203077223 */ /* 0x000fc800000000ff */
[----:B------:R-:W-:-:S04]  /*0390*/  FFMA R6, R7, -R4, R3 ;  /* 0x8000000407067223 */ /* 0x000fc80000000003 */
[----:B------:R-:W-:Y:S01]  /*03a0*/  FFMA R2, R2, R6, R7 ;  /* 0x0000000602027223 */ /* 0x000fe20000000007 */
[----:B-1----:R-:W-:Y:S06]  /*03b0*/  @!P0 BRA `(.L_x_9) ;  /* 0x0000000000108947 */ /* 0x002fec0003800000 */
[----:B------:R-:W-:Y:S01]  /*03c0*/  MOV R2, R3 ;  /* 0x0000000300027202 */ /* 0x000fe20000000f00 */
[----:B------:R-:W-:Y:S01]  /*03d0*/  IMAD.MOV.U32 R22, RZ, RZ, R4 ;  /* 0x000000ffff167224 */ /* 0x000fe200078e0004 */
[----:B------:R-:W-:-:S07]  /*03e0*/  MOV R16, 0x400 ;  /* 0x0000040000107802 */ /* 0x000fce0000000f00 */
[----:B------:R-:W-:Y:S05]  /*03f0*/  CALL.REL.NOINC `($__internal_1_$__cuda_sm3x_div_rn_noftz_f32_slowpath) ;  /* 0x0000002400087944 */ /* 0x000fea0003c00000 */
.L_x_9:
[----:B------:R-:W-:Y:S05]  /*0400*/  BSYNC.RECONVERGENT B3 ;  /* 0x0000000000037941 */ /* 0x000fea0003800200 */
.L_x_8:
[----:B------:R-:W0:Y:S01]  /*0410*/  MUFU.RCP R3, R4 ;  /* 0x0000000400037308 */ /* 0x000e220000001000 */
[----:B------:R-:W-:Y:S07]  /*0420*/  BSSY.RECONVERGENT B3, `(.L_x_10) ;  /* 0x000000d000037945 */ /* 0x000fee0003800200 */
[----:B------:R-:W1:Y:S01]  /*0430*/  FCHK P0, R0, R4 ;  /* 0x0000000400007302 */ /* 0x000e620000000000 */
[----:B0-----:R-:W-:-:S04]  /*0440*/  FFMA R6, R3, -R4, 1 ;  /* 0x3f80000003067423 */ /* 0x001fc80000000804 */
[----:B------:R-:W-:Y:S01]  /*0450*/  FFMA R12, R3, R6, R3 ;  /* 0x00000006030c7223 */ /* 0x000fe20000000003 */
[----:B------:R-:W-:-:S03]  /*0460*/  MOV R3, R2 ;  /* 0x0000000200037202 */ /* 0x000fc60000000f00 */
[----:B------:R-:W-:-:S04]  /*0470*/  FFMA R7, R0, R12, RZ ;  /* 0x0000000c00077223 */ /* 0x000fc800000000ff */
[----:B------:R-:W-:-:S04]  /*0480*/  FFMA R6, R7, -R4, R0 ;  /* 0x8000000407067223 */ /* 0x000fc80000000000 */
[----:B------:R-:W-:Y:S01]  /*0490*/  FFMA R2, R12, R6, R7 ;  /* 0x000000060c027223 */ /* 0x000fe20000000007 */
[----:B-1----:R-:W-:Y:S06]  /*04a0*/  @!P0 BRA `(.L_x_11) ;  /* 0x0000000000108947 */ /* 0x002fec0003800000 */
[----:B------:R-:W-:Y:S02]  /*04b0*/  MOV R2, R0 ;  /* 0x0000000000027202 */ /* 0x000fe40000000f00 */
[----:B------:R-:W-:Y:S02]  /*04c0*/  MOV R22, R4 ;  /* 0x0000000400167202 */ /* 0x000fe40000000f00 */
[----:B------:R-:W-:-:S07]  /*04d0*/  MOV R16, 0x4f0 ;  /* 0x000004f000107802 */ /* 0x000fce0000000f00 */
[----:B------:R-:W-:Y:S05]  /*04e0*/  CALL.REL.NOINC `($__internal_1_$__cuda_sm3x_div_rn_noftz_f32_slowpath) ;  /* 0x0000002000cc7944 */ /* 0x000fea0003c00000 */
.L_x_11:
[----:B------:R-:W-:Y:S05]  /*04f0*/  BSYNC.RECONVERGENT B3 ;  /* 0x0000000000037941 */ /* 0x000fea0003800200 */
.L_x_10:
[----:B------:R-:W-:-:S07]  /*0500*/  MOV R0, R2 ;  /* 0x0000000200007202 */ /* 0x000fce0000000f00 */
.L_x_7:
[----:B------:R-:W-:Y:S05]  /*0510*/  BSYNC.RECONVERGENT B2 ;  /* 0x0000000000027941 */ /* 0x000fea0003800200 */
.L_x_6:
[----:B------:R-:W-:Y:S01]  /*0520*/  FSETP.GEU.AND P0, PT, R5, 50, PT ;  /* 0x424800000500780b */ /* 0x000fe20003f0e000 */
[----:B------:R-:W-:-:S12]  /*0530*/  BSSY.RECONVERGENT B2, `(.L_x_12) ;  /* 0x0000023000027945 */ /* 0x000fd80003800200 */
[----:B------:R-:W-:Y:S05]  /*0540*/  @P0 BRA `(.L_x_13) ;  /* 0x0000000000840947 */ /* 0x000fea0003800000 */
[----:B------:R-:W-:Y:S02]  /*0550*/  HFMA2 R7, -RZ, RZ, 1.1591796875, -112.625 ;  /* 0x3ca3d70aff077431 */ /* 0x000fe400000001ff */
[-C--:B------:R-:W-:Y:S01]  /*0560*/  FMUL R2, R3, R5.reuse ;  /* 0x0000000503027220 */ /* 0x080fe20000400000 */
[----:B------:R-:W-:Y:S01]  /*0570*/  IMAD.MOV.U32 R4, RZ, RZ, 0x42480000 ;  /* 0x42480000ff047424 */ /* 0x000fe200078e00ff */
[----:B------:R-:W-:Y:S01]  /*0580*/  BSSY.RECONVERGENT B3, `(.L_x_14) ;  /* 0x000000d000037945 */ /* 0x000fe20003800200 */
[----:B------:R-:W-:Y:S01]  /*0590*/  FMUL R0, R0, R5 ;  /* 0x0000000500007220 */ /* 0x000fe20000400000 */
[----:B------:R-:W0:Y:S01]  /*05a0*/  FCHK P0, R2, 50 ;  /* 0x4248000002007902 */ /* 0x000e220000000000 */
[----:B------:R-:W-:-:S04]  /*05b0*/  FFMA R4, R7, -R4, 1 ;  /* 0x3f80000007047423 */ /* 0x000fc80000000804 */
[----:B------:R-:W-:-:S04]  /*05c0*/  FFMA R3, R4, R7, 0.019999999552965164185 ;  /* 0x3ca3d70a04037423 */ /* 0x000fc80000000007 */
[----:B------:R-:W-:-:S04]  /*05d0*/  FFMA R4, R2, R3, RZ ;  /* 0x0000000302047223 */ /* 0x000fc800000000ff */
[----:B------:R-:W-:-:S04]  /*05e0*/  FFMA R6, R4, -50, R2 ;  /* 0xc248000004067823 */ /* 0x000fc80000000002 */
[----:B------:R-:W-:Y:S01]  /*05f0*/  FFMA R3, R3, R6, R4 ;  /* 0x0000000603037223 */ /* 0x000fe20000000004 */
[----:B0-----:R-:W-:Y:S06]  /*0600*/  @!P0 BRA `(.L_x_15) ;  /* 0x0000000000108947 */ /* 0x001fec0003800000 */
[----:B------:R-:W-:Y:S02]  /*0610*/  MOV R22, 0x42480000 ;  /* 0x4248000000167802 */ /* 0x000fe40000000f00 */
[----:B------:R-:W-:-:S07]  /*0620*/  MOV R16, 0x640 ;  /* 0x0000064000107802 */ /* 0x000fce0000000f00 */
[----:B------:R-:W-:Y:S05]  /*0630*/  CALL.REL.NOINC `($__internal_1_$__cuda_sm3x_div_rn_noftz_f32_slowpath) ;  /* 0x0000002000787944 */ /* 0x000fea0003c00000 */
[----:B------:R-:W-:-:S07]  /*0640*/  MOV R3, R2 ;  /* 0x0000000200037202 */ /* 0x000fce0000000f00 */
.L_x_15:
[----:B------:R-:W-:Y:S05]  /*0650*/  BSYNC.RECONVERGENT B3 ;  /* 0x0000000000037941 */ /* 0x000fea0003800200 */
.L_x_14:
[----:B------:R-:W-:Y:S01]  /*0660*/  HFMA2 R2, -RZ, RZ, 1.1591796875, -112.625 ;  /* 0x3ca3d70aff027431 */ /* 0x000fe200000001ff */
[----:B------:R-:W-:Y:S01]  /*0670*/  MOV R5, 0x42480000 ;  /* 0x4248000000057802 */ /* 0x000fe20000000f00 */
[----:B------:R-:W0:Y:S01]  /*0680*/  FCHK P0, R0, 50 ;  /* 0x4248000000007902 */ /* 0x000e220000000000 */
[----:B------:R-:W-:Y:S03]  /*0690*/  BSSY.RECONVERGENT B3, `(.L_x_16) ;  /* 0x000000b000037945 */ /* 0x000fe60003800200 */
[----:B------:R-:W-:-:S04]  /*06a0*/  FFMA R5, R2, -R5, 1 ;  /* 0x3f80000002057423 */ /* 0x000fc80000000805 */
[----:B------:R-:W-:-:S04]  /*06b0*/  FFMA R4, R5, R2, 0.019999999552965164185 ;  /* 0x3ca3d70a05047423 */ /* 0x000fc80000000002 */
[----:B------:R-:W-:-:S04]  /*06c0*/  FFMA R5, R0, R4, RZ ;  /* 0x0000000400057223 */ /* 0x000fc800000000ff */
[----:B------:R-:W-:-:S04]  /*06d0*/  FFMA R2, R5, -50, R0 ;  /* 0xc248000005027823 */ /* 0x000fc80000000000 */
[----:B------:R-:W-:Y:S01]  /*06e0*/  FFMA R2, R4, R2, R5 ;  /* 0x0000000204027223 */ /* 0x000fe20000000005 */
[----:B0-----:R-:W-:Y:S06]  /*06f0*/  @!P0 BRA `(.L_x_17) ;  /* 0x0000000000108947 */ /* 0x001fec0003800000 */
[----:B------:R-:W-:Y:S01]  /*0700*/  MOV R2, R0 ;  /* 0x0000000000027202 */ /* 0x000fe20000000f00 */
[----:B------:R-:W-:Y:S01]  /*0710*/  IMAD.MOV.U32 R22, RZ, RZ, 0x42480000 ;  /* 0x42480000ff167424 */ /* 0x000fe200078e00ff */
[----:B------:R-:W-:-:S07]  /*0720*/  MOV R16, 0x740 ;  /* 0x0000074000107802 */ /* 0x000fce0000000f00 */
[----:B------:R-:W-:Y:S05]  /*0730*/  CALL.REL.NOINC `($__internal_1_$__cuda_sm3x_div_rn_noftz_f32_slowpath) ;  /* 0x0000002000387944 */ /* 0x000fea0003c00000 */
.L_x_17:
[----:B------:R-:W-:Y:S05]  /*0740*/  BSYNC.RECONVERGENT B3 ;  /* 0x0000000000037941 */ /* 0x000fea0003800200 */
.L_x_16:
[----:B------:R-:W-:-:S07]  /*0750*/  MOV R0, R2 ;  /* 0x0000000200007202 */ /* 0x000fce0000000f00 */
.L_x_13:
[----:B------:R-:W-:Y:S05]  /*0760*/  BSYNC.RECONVERGENT B2 ;  /* 0x0000000000027941 */ /* 0x000fea0003800200 */
.L_x_12:
[----:B------:R-:W0:Y:S01]  /*0770*/  LDC.64 R4, c[0x0][0x3a0] ;  /* 0x0000e800ff047b82 */ /* 0x000e220000000a00 */
[----:B------:R-:W1:Y:S01]  /*0780*/  LDCU UR6, c[0x0][0x380] ;  /* 0x00007000ff0677ac */ /* 0x000e620008000800 */
[----:B0-----:R-:W-:-:S05]  /*0790*/  IMAD.WIDE R8, R8, 0x8, R4 ;  /* 0x0000000808087825 */ /* 0x001fca00078e0204 */
[----:B------:R0:W5:Y:S01]  /*07a0*/  LDG.E.64 R6, desc[UR12][R8.64] ;  /* 0x0000000c08067981 */ /* 0x000162000c1e1b00 */
[----:B-1----:R-:W-:Y:S01]  /*07b0*/  UISETP.GE.AND UP0, UPT, UR6, 0x1, UPT ;  /* 0x000000010600788c */ /* 0x002fe2000bf06270 */
[----:B------:R-:W-:Y:S01]  /*07c0*/  HFMA2 R18, -RZ, RZ, 0, 0 ;  /* 0x00000000ff127431 */ /* 0x000fe200000001ff */
[----:B------:R-:W-:-:S07]  /*07d0*/  MOV R17, RZ ;  /* 0x000000ff00117202 */ /* 0x000fce0000000f00 */
[----:B0-----:R-:W-:Y:S05]  /*07e0*/  BRA.U !UP0, `(.L_x_18) ;  /* 0x0000001508787547 */ /* 0x001fea000b800000 */
[----:B------:R-:W-:Y:S01]  /*07f0*/  UISETP.NE.AND UP0, UPT, UR6, 0x1, UPT ;  /* 0x000000010600788c */ /* 0x000fe2000bf05270 */
[----:B------:R-:W-:Y:S01]  /*0800*/  MOV R17, RZ ;  /* 0x000000ff00117202 */ /* 0x000fe20000000f00 */
[----:B------:R-:W-:Y:S01]  /*0810*/  UMOV UR4, URZ ;  /* 0x000000ff00047c82 */ /* 0x000fe20008000000 */
[----:B------:R-:W-:Y:S01]  /*0820*/  MOV R18, RZ ;  /* 0x000000ff00127202 */ /* 0x000fe20000000f00 */
[----:B------:R-:W-:-:S05]  /*0830*/  UMOV UR5, URZ ;  /* 0x000000ff00057c82 */ /* 0x000fca0008000000 */
[----:B------:R-:W-:Y:S05]  /*0840*/  BRA.U !UP0, `(.L_x_19) ;  /* 0x0000000d08807547 */ /* 0x000fea000b800000 */
[----:B------:R-:W0:Y:S01]  /*0850*/  LDCU.64 UR8, c[0x0][0x3a0] ;  /* 0x00007400ff0877ac */ /* 0x000e220008000a00 */
[----:B------:R-:W-:Y:S01]  /*0860*/  IMAD.MOV.U32 R17, RZ, RZ, RZ ;  /* 0x000000ffff117224 */ /* 0x000fe200078e00ff */
[----:B------:R-:W1:Y:S01]  /*0870*/  LDCU.64 UR10, c[0x0][0x398] ;  /* 0x00007300ff0a77ac */ /* 0x000e620008000a00 */
[----:B------:R-:W-:Y:S02]  /*0880*/  ULOP3.LUT UR4, UR6, 0x7ffffffe, URZ, 0xc0, !UPT ;  /* 0x7ffffffe06047892 */ /* 0x000fe4000f8ec0ff */
[----:B0-----:R-:W-:Y:S02]  /*0890*/  UIADD3 UR7, UP0, UPT, UR8, 0x8, URZ ;  /* 0x0000000808077890 */ /* 0x001fe4000ff1e0ff */
[----:B-1----:R-:W-:Y:S02]  /*08a0*/  UIADD3 UR5, UP1, UPT, UR10, 0x8, URZ ;  /* 0x000000080a057890 */ /* 0x002fe4000ff3e0ff */
[----:B------:R-:W-:Y:S02]  /*08b0*/  UIADD3.X UR8, UPT, UPT, URZ, UR9, URZ, UP0, !UPT ;  /* 0x00000009ff087290 */ /* 0x000fe400087fe4ff */
[----:B------:R-:W-:Y:S01]  /*08c0*/  MOV R14, UR7 ;  /* 0x00000007000e7c02 */ /* 0x000fe20008000f00 */
[----:B------:R-:W-:Y:S01]  /*08d0*/  UIADD3.X UR6, UPT, UPT, URZ, UR11, URZ, UP1, !UPT ;  /* 0x0000000bff067290 */ /* 0x000fe20008ffe4ff */
[----:B------:R-:W-:Y:S01]  /*08e0*/  MOV R12, UR5 ;  /* 0x00000005000c7c02 */ /* 0x000fe20008000f00 */
[----:B------:R-:W-:Y:S01]  /*08f0*/  UIADD3 UR9, UPT, UPT, -UR4, URZ, URZ ;  /* 0x000000ff04097290 */ /* 0x000fe2000fffe1ff */
[----:B------:R-:W-:-:S03]  /*0900*/  MOV R15, UR8 ;  /* 0x00000008000f7c02 */ /* 0x000fc60008000f00 */
[----:B------:R-:W-:-:S08]  /*0910*/  MOV R13, UR6 ;  /* 0x00000006000d7c02 */ /* 0x000fd00008000f00 */
.L_x_54:
[----:B------:R-:W2:Y:S01]  /*0920*/  LDG.E.64 R20, desc[UR12][R12.64+-0x8] ;  /* 0xfffff80c0c147981 */ /* 0x000ea2000c1e1b00 */
[----:B------:R-:W-:Y:S01]  /*0930*/  UIADD3 UR9, UPT, UPT, UR9, 0x2, URZ ;  /* 0x0000000209097890 */ /* 0x000fe2000fffe0ff */
[----:B------:R-:W-:Y:S04]  /*0940*/  BSSY.RECONVERGENT B2, `(.L_x_20) ;  /* 0x0000063000027945 */ /* 0x000fe80003800200 */
[----:B------:R-:W-:Y:S01]  /*0950*/  BSSY.RELIABLE B0, `(.L_x_21) ;  /* 0x000000a000007945 */ /* 0x000fe20003800100 */
[----:B------:R-:W-:Y:S01]  /*0960*/  UISETP.NE.AND UP0, UPT, UR9, URZ, UPT ;  /* 0x000000ff0900728c */ /* 0x000fe2000bf05270 */
[----:B--2---:R-:W-:-:S04]  /*0970*/  FSETP.NEU.AND P0, PT, R11, R21, PT ;  /* 0x000000150b00720b */ /* 0x004fc80003f0d000 */
[----:B------:R-:W-:-:S13]  /*0980*/  FSETP.NEU.OR P0, PT, R10, R20, P0 ;  /* 0x000000140a00720b */ /* 0x000fda000070d400 */
[----:B------:R-:W-:Y:S05]  /*0990*/  @P0 BRA `(.L_x_22) ;  /* 0x0000000000140947 */ /* 0x000fea0003800000 */
[----:B------:R-:W2:Y:S02]  /*09a0*/  LDG.E.64 R4, desc[UR12][R14.64+-0x8] ;  /* 0xfffff80c0e047981 */ /* 0x000ea4000c1e1b00 */
[----:B--2--5:R-:W-:Y:S02]  /*09b0*/  FSETP.NEU.AND P0, PT, R7, R5, PT ;  /* 0x000000050700720b */ /* 0x024fe40003f0d000 */
[----:B------:R-:W-:-:S13]  /*09c0*/  FSETP.EQ.AND P1, PT, R6, R4, PT ;  /* 0x000000040600720b */ /* 0x000fda0003f22000 */
[----:B------:R-:W-:Y:S05]  /*09d0*/  @!P0 BREAK.RELIABLE P1, B0 ;  /* 0x0000000000008942 */ /* 0x000fea0000800100 */
[----:B------:R-:W-:Y:S05]  /*09e0*/  @!P0 BRA P1, `(.L_x_23) ;  /* 0x0000000400608947 */ /* 0x000fea0000800000 */
.L_x_22:
[----:B------:R-:W-:Y:S05]  /*09f0*/  BSYNC.RELIABLE B0 ;  /* 0x0000000000007941 */ /* 0x000fea0003800100 */
.L_x_21:
[----:B------:R-:W-:Y:S01]  /*0a00*/  FADD R5, R11, -R21 ;  /* 0x800000150b057221 */ /* 0x000fe20000000000 */
[----:B------:R-:W-:Y:S01]  /*0a10*/  FADD R4, R10, -R20 ;  /* 0x800000140a047221 */ /* 0x000fe20000000000 */
[----:B------:R-:W-:Y:S02]  /*0a20*/  BSSY.RECONVERGENT B0, `(.L_x_24) ;  /* 0x000000f000007945 */ /* 0x000fe40003800200 */
[----:B------:R-:W-:-:S04]  /*0a30*/  FMUL R19, R5, R5 ;  /* 0x0000000505137220 */ /* 0x000fc80000400000 */
[----:B------:R-:W-:-:S04]  /*0a40*/  FFMA R19, R4, R4, R19 ;  /* 0x0000000404137223 */ /* 0x000fc80000000013 */
[----:B------:R0:W1:Y:S01]  /*0a50*/  MUFU.RSQ R2, R19 ;  /* 0x0000001300027308 */ /* 0x0000620000001400 */
[----:B------:R-:W-:-:S04]  /*0a60*/  IADD3 R16, PT, PT, R19, -0xd000000, RZ ;  /* 0xf300000013107810 */ /* 0x000fc80007ffe0ff */
[----:B------:R-:W-:-:S13]  /*0a70*/  ISETP.GT.U32.AND P0, PT, R16, 0x727fffff, PT ;  /* 0x727fffff1000780c */ /* 0x000fda0003f04070 */
[----:B01----:R-:W-:Y:S05]  /*0a80*/  @!P0 BRA `(.L_x_25) ;  /* 0x0000000000108947 */ /* 0x003fea0003800000 */
[----:B------:R-:W-:Y:S01]  /*0a90*/  IMAD.MOV.U32 R2, RZ, RZ, R19 ;  /* 0x000000ffff027224 */ /* 0x000fe200078e0013 */
[----:B------:R-:W-:-:S07]  /*0aa0*/  MOV R16, 0xac0 ;  /* 0x00000ac000107802 */ /* 0x000fce0000000f00 */
[----:B-----5:R-:W-:Y:S05]  /*0ab0*/  CALL.REL.NOINC `($__internal_0_$__cuda_sm20_sqrt_rn_f32_slowpath) ;  /* 0x0000001800fc7944 */ /* 0x020fea0003c00000 */
[----:B------:R-:W-:Y:S05]  /*0ac0*/  BRA `(.L_x_26) ;  /* 0x0000000000107947 */ /* 0x000fea0003800000 */
.L_x_25:
[----:B------:R-:W-:Y:S01]  /*0ad0*/  FMUL.FTZ R22, R19, R2 ;  /* 0x0000000213167220 */ /* 0x000fe20000410000 */
[----:B------:R-:W-:-:S03]  /*0ae0*/  FMUL.FTZ R2, R2, 0.5 ;  /* 0x3f00000002027820 */ /* 0x000fc60000410000 */
[----:B------:R-:W-:-:S04]  /*0af0*/  FFMA R19, -R22, R22, R19 ;  /* 0x0000001616137223 */ /* 0x000fc80000000113 */
[----:B------:R-:W-:-:S07]  /*0b00*/  FFMA R22, R19, R2, R22 ;  /* 0x0000000213167223 */ /* 0x000fce0000000016 */
.L_x_26:
[----:B------:R-:W-:Y:S05]  /*0b10*/  BSYNC.RECONVERGENT B0 ;  /* 0x0000000000007941 */ /* 0x000fea0003800200 */
.L_x_24:
[----:B------:R-:W-:-:S13]  /*0b20*/  FSETP.GEU.AND P0, PT, R22, 6, PT ;  /* 0x40c000001600780b */ /* 0x000fda0003f0e000 */
[----:B------:R-:W-:Y:S05]  /*0b30*/  @P0 BRA `(.L_x_23) ;  /* 0x00000004000c0947 */ /* 0x000fea0003800000 */
        /* <DEDUP_REMOVED lines=12> */
[----:B------:R-:W-:Y:S02]  /*0c00*/  MOV R2, R4 ;  /* 0x0000000400027202 */ /* 0x000fe40000000f00 */
[----:B------:R-:W-:-:S07]  /*0c10*/  MOV R16, 0xc30 ;  /* 0x00000c3000107802 */ /* 0x000fce0000000f00 */
[----:B-----5:R-:W-:Y:S05]  /*0c20*/  CALL.REL.NOINC `($__internal_1_$__cuda_sm3x_div_rn_noftz_f32_slowpath) ;  /* 0x0000001800fc7944 */ /* 0x020fea0003c00000 */
.L_x_30:
[----:B------:R-:W-:Y:S05]  /*0c30*/  BSYNC.RECONVERGENT B4 ;  /* 0x0000000000047941 */ /* 0x000fea0003800200 */
.L_x_29:
        /* <DEDUP_REMOVED lines=11> */
[----:B------:R-:W-:-:S07]  /*0cf0*/  MOV R16, 0xd10 ;  /* 0x00000d1000107802 */ /* 0x000fce0000000f00 */
[----:B-----5:R-:W-:Y:S05]  /*0d00*/  CALL.REL.NOINC `($__internal_1_$__cuda_sm3x_div_rn_noftz_f32_slowpath) ;  /* 0x0000001800c47944 */ /* 0x020fea0003c00000 */
.L_x_32:
[----:B------:R-:W-:Y:S05]  /*0d10*/  BSYNC.RECONVERGENT B4 ;  /* 0x0000000000047941 */ /* 0x000fea0003800200 */
.L_x_31:
[----:B------:R-:W-:-:S07]  /*0d20*/  MOV R5, R2 ;  /* 0x0000000200057202 */ /* 0x000fce0000000f00 */
.L_x_28:
[----:B------:R-:W-:Y:S05]  /*0d30*/  BSYNC.RECONVERGENT B3 ;  /* 0x0000000000037941 */ /* 0x000fea0003800200 */
.L_x_27:
[----:B------:R-:W-:Y:S02]  /*0d40*/  HFMA2 R19, -RZ, RZ, 1.541015625, -0.052093505859375 ;  /* 0x3e2aaaabff137431 */ /* 0x000fe400000001ff */
[----:B------:R-:W-:Y:S01]  /*0d50*/  FADD R22, -R22, 6 ;  /* 0x40c0000016167421 */ /* 0x000fe20000000100 */
[----:B------:R-:W-:Y:S01]  /*0d60*/  IMAD.MOV.U32 R16, RZ, RZ, 0x40c00000 ;  /* 0x40c00000ff107424 */ /* 0x000fe200078e00ff */
[----:B------:R-:W-:Y:S02]  /*0d70*/  BSSY.RECONVERGENT B3, `(.L_x_33) ;  /* 0x000000e000037945 */ /* 0x000fe40003800200 */
[C---:B------:R-:W-:Y:S01]  /*0d80*/  FMUL R2, R22.reuse, R4 ;  /* 0x0000000416027220 */ /* 0x040fe20000400000 */
[----:B------:R-:W-:-:S03]  /*0d90*/  FMUL R5, R22, R5 ;  /* 0x0000000516057220 */ /* 0x000fc60000400000 */
[----:B------:R-:W0:Y:S01]  /*0da0*/  FCHK P0, R2, 6 ;  /* 0x40c0000002007902 */ /* 0x000e220000000000 */
[----:B------:R-:W-:-:S04]  /*0db0*/  FFMA R16, R19, -R16, 1 ;  /* 0x3f80000013107423 */ /* 0x000fc80000000810 */
[----:B------:R-:W-:-:S04]  /*0dc0*/  FFMA R19, R16, R19, 0.16666667163372039795 ;  /* 0x3e2aaaab10137423 */ /* 0x000fc80000000013 */
[----:B------:R-:W-:-:S04]  /*0dd0*/  FFMA R4, R2, R19, RZ ;  /* 0x0000001302047223 */ /* 0x000fc800000000ff */
[----:B------:R-:W-:-:S04]  /*0de0*/  FFMA R16, R4, -6, R2 ;  /* 0xc0c0000004107823 */ /* 0x000fc80000000002 */
[----:B------:R-:W-:Y:S01]  /*0df0*/  FFMA R4, R19, R16, R4 ;  /* 0x0000001013047223 */ /* 0x000fe20000000004 */
[----:B0-----:R-:W-:Y:S06]  /*0e00*/  @!P0 BRA `(.L_x_34) ;  /* 0x0000000000108947 */ /* 0x001fec0003800000 */
[----:B------:R-:W-:Y:S02]  /*0e10*/  MOV R22, 0x40c00000 ;  /* 0x40c0000000167802 */ /* 0x000fe40000000f00 */
[----:B------:R-:W-:-:S07]  /*0e20*/  MOV R16, 0xe40 ;  /* 0x00000e4000107802 */ /* 0x000fce0000000f00 */
[----:B-----5:R-:W-:Y:S05]  /*0e30*/  CALL.REL.NOINC `($__internal_1_$__cuda_sm3x_div_rn_noftz_f32_slowpath) ;  /* 0x0000001800787944 */ /* 0x020fea0003c00000 */
[----:B------:R-:W-:-:S07]  /*0e40*/  MOV R4, R2 ;  /* 0x0000000200047202 */ /* 0x000fce0000000f00 */
.L_x_34:
[----:B------:R-:W-:Y:S05]  /*0e50*/  BSYNC.RECONVERGENT B3 ;  /* 0x0000000000037941 */ /* 0x000fea0003800200 */
.L_x_33:
[----:B------:R-:W-:Y:S01]  /*0e60*/  HFMA2 R2, -RZ, RZ, 1.541015625, -0.052093505859375 ;  /* 0x3e2aaaabff027431 */ /* 0x000fe200000001ff */
[----:B------:R-:W-:Y:S01]  /*0e70*/  MOV R19, 0x40c00000 ;  /* 0x40c0000000137802 */ /* 0x000fe20000000f00 */
[----:B------:R-:W0:Y:S01]  /*0e80*/  FCHK P0, R5, 6 ;  /* 0x40c0000005007902 */ /* 0x000e220000000000 */
[----:B------:R-:W-:Y:S03]  /*0e90*/  BSSY.RECONVERGENT B3, `(.L_x_35) ;  /* 0x000000b000037945 */ /* 0x000fe60003800200 */
[----:B------:R-:W-:-:S04]  /*0ea0*/  FFMA R19, R2, -R19, 1 ;  /* 0x3f80000002137423 */ /* 0x000fc80000000813 */
[----:B------:R-:W-:-:S04]  /*0eb0*/  FFMA R21, R19, R2, 0.16666667163372039795 ;  /* 0x3e2aaaab13157423 */ /* 0x000fc80000000002 */
[----:B------:R-:W-:-:S04]  /*0ec0*/  FFMA R2, R5, R21, RZ ;  /* 0x0000001505027223 */ /* 0x000fc800000000ff */
[----:B------:R-:W-:-:S04]  /*0ed0*/  FFMA R19, R2, -6, R5 ;  /* 0xc0c0000002137823 */ /* 0x000fc80000000005 */
[----:B------:R-:W-:Y:S01]  /*0ee0*/  FFMA R2, R21, R19, R2 ;  /* 0x0000001315027223 */ /* 0x000fe20000000002 */
[----:B0-----:R-:W-:Y:S06]  /*0ef0*/  @!P0 BRA `(.L_x_36) ;  /* 0x0000000000108947 */ /* 0x001fec0003800000 */
[----:B------:R-:W-:Y:S02]  /*0f00*/  MOV R2, R5 ;  /* 0x0000000500027202 */ /* 0x000fe40000000f00 */
[----:B------:R-:W-:Y:S02]  /*0f10*/  MOV R22, 0x40c00000 ;  /* 0x40c0000000167802 */ /* 0x000fe40000000f00 */
[----:B------:R-:W-:-:S07]  /*0f20*/  MOV R16, 0xf40 ;  /* 0x00000f4000107802 */ /* 0x000fce0000000f00 */
[----:B-----5:R-:W-:Y:S05]  /*0f30*/  CALL.REL.NOINC `($__internal_1_$__cuda_sm3x_div_rn_noftz_f32_slowpath) ;  /* 0x0000001800387944 */ /* 0x020fea0003c00000 */
.L_x_36:
[----:B------:R-:W-:Y:S05]  /*0f40*/  BSYNC.RECONVERGENT B3 ;  /* 0x0000000000037941 */ /* 0x000fea0003800200 */
.L_x_35:
[----:B------:R-:W-:Y:S01]  /*0f50*/  FADD R17, R17, R4 ;  /* 0x0000000411117221 */ /* 0x000fe20000000000 */
[----:B------:R-:W-:-:S07]  /*0f60*/  FADD R18, R18, R2 ;  /* 0x0000000212127221 */ /* 0x000fce0000000000 */
.L_x_23:
[----:B------:R-:W-:Y:S05]  /*0f70*/  BSYNC.RECONVERGENT B2 ;  /* 0x0000000000027941 */ /* 0x000fea0003800200 */
.L_x_20:
[----:B------:R-:W-:Y:S05]  /*0f80*/  WARPSYNC.ALL ;  /* 0x0000000000007948 */ /* 0x000fea0003800000 */
[----:B------:R-:W2:Y:S01]  /*0f90*/  LDG.E.64 R20, desc[UR12][R12.64] ;  /* 0x0000000c0c147981 */ /* 0x000ea2000c1e1b00 */
[----:B------:R-:W-:Y:S04]  /*0fa0*/  BSSY.RECONVERGENT B2, `(.L_x_37) ;  /* 0x0000063000027945 */ /* 0x000fe80003800200 */
[----:B------:R-:W-:Y:S01]  /*0fb0*/  BSSY.RELIABLE B0, `(.L_x_38) ;  /* 0x0000009000007945 */ /* 0x000fe20003800100 */
        /* <DEDUP_REMOVED lines=8> */
.L_x_39:
[----:B------:R-:W-:Y:S05]  /*1040*/  BSYNC.RELIABLE B0 ;  /* 0x0000000000007941 */ /* 0x000fea0003800100 */
.L_x_38:
[----:B------:R-:W-:Y:S01]  /*1050*/  FADD R5, R11, -R21 ;  /* 0x800000150b057221 */ /* 0x000fe20000000000 */
[----:B------:R-:W-:Y:S01]  /*1060*/  FADD R4, R10, -R20 ;  /* 0x800000140a047221 */ /* 0x000fe20000000000 */
[----:B------:R-:W-:Y:S02]  /*1070*/  BSSY.RECONVERGENT B0, `(.L_x_41) ;  /* 0x000000f000007945 */ /* 0x000fe40003800200 */
[----:B------:R-:W-:-:S04]  /*1080*/  FMUL R19, R5, R5 ;  /* 0x0000000505137220 */ /* 0x000fc80000400000 */
[----:B------:R-:W-:-:S04]  /*1090*/  FFMA R19, R4, R4, R19 ;  /* 0x0000000404137223 */ /* 0x000fc80000000013 */
[----:B------:R-:W-:Y:S01]  /*10a0*/  VIADD R16, R19, 0xf3000000 ;  /* 0xf300000013107836 */ /* 0x000fe20000000000 */
[----:B------:R0:W1:Y:S04]  /*10b0*/  MUFU.RSQ R2, R19 ;  /* 0x0000001300027308 */ /* 0x0000680000001400 */
[----:B------:R-:W-:-:S13]  /*10c0*/  ISETP.GT.U32.AND P0, PT, R16, 0x727fffff, PT ;  /* 0x727fffff1000780c */ /* 0x000fda0003f04070 */
[----:B01----:R-:W-:Y:S05]  /*10d0*/  @!P0 BRA `(.L_x_42) ;  /* 0x0000000000108947 */ /* 0x003fea0003800000 */
[----:B------:R-:W-:Y:S02]  /*10e0*/  MOV R2, R19 ;  /* 0x0000001300027202 */ /* 0x000fe40000000f00 */
[----:B------:R-:W-:-:S07]  /*10f0*/  MOV R16, 0x1110 ;  /* 0x0000111000107802 */ /* 0x000fce0000000f00 */
[----:B-----5:R-:W-:Y:S05]  /*1100*/  CALL.REL.NOINC `($__internal_0_$__cuda_sm20_sqrt_rn_f32_slowpath) ;  /* 0x0000001400687944 */ /* 0x020fea0003c00000 */
[----:B------:R-:W-:Y:S05]  /*1110*/  BRA `(.L_x_43) ;  /* 0x0000000000107947 */ /* 0x000fea0003800000 */
.L_x_42:
[----:B------:R-:W-:Y:S01]  /*1120*/  FMUL.FTZ R22, R19, R2 ;  /* 0x0000000213167220 */ /* 0x000fe20000410000 */
[----:B------:R-:W-:-:S03]  /*1130*/  FMUL.FTZ R2, R2, 0.5 ;  /* 0x3f00000002027820 */ /* 0x000fc60000410000 */
[----:B------:R-:W-:-:S04]  /*1140*/  FFMA R19, -R22, R22, R19 ;  /* 0x0000001616137223 */ /* 0x000fc80000000113 */
[----:B------:R-:W-:-:S07]  /*1150*/  FFMA R22, R19, R2, R22 ;  /* 0x0000000213167223 */ /* 0x000fce0000000016 */
.L_x_43:
[----:B------:R-:W-:Y:S05]  /*1160*/  BSYNC.RECONVERGENT B0 ;  /* 0x0000000000007941 */ /* 0x000fea0003800200 */
.L_x_41:
        /* <DEDUP_REMOVED lines=17> */
.L_x_47:
[----:B------:R-:W-:Y:S05]  /*1280*/  BSYNC.RECONVERGENT B4 ;  /* 0x0000000000047941 */ /* 0x000fea0003800200 */
.L_x_46:
        /* <DEDUP_REMOVED lines=13> */
.L_x_49:
[----:B------:R-:W-:Y:S05]  /*1360*/  BSYNC.RECONVERGENT B4 ;  /* 0x0000000000047941 */ /* 0x000fea0003800200 */
.L_x_48:
[----:B------:R-:W-:-:S07]  /*1370*/  MOV R5, R2 ;  /* 0x0000000200057202 */ /* 0x000fce0000000f00 */
.L_x_45:
[----:B------:R-:W-:Y:S05]  /*1380*/  BSYNC.RECONVERGENT B3 ;  /* 0x0000000000037941 */ /* 0x000fea0003800200 */
.L_x_44:
        /* <DEDUP_REMOVED lines=17> */
[----:B------:R-:W-:-:S07]  /*14a0*/  MOV R4, R2 ;  /* 0x0000000200047202 */ /* 0x000fce0000000f00 */
.L_x_51:
[----:B------:R-:W-:Y:S05]  /*14b0*/  BSYNC.RECONVERGENT B3 ;  /* 0x0000000000037941 */ /* 0x000fea0003800200 */
.L_x_50:
        /* <DEDUP_REMOVED lines=10> */
[----:B------:R-:W-:Y:S01]  /*1560*/  MOV R2, R5 ;  /* 0x0000000500027202 */ /* 0x000fe20000000f00 */
[----:B------:R-:W-:Y:S01]  /*1570*/  IMAD.MOV.U32 R22, RZ, RZ, 0x40c00000 ;  /* 0x40c00000ff167424 */ /* 0x000fe200078e00ff */
[----:B------:R-:W-:-:S07]  /*1580*/  MOV R16, 0x15a0 ;  /* 0x000015a000107802 */ /* 0x000fce0000000f00 */
[----:B-----5:R-:W-:Y:S05]  /*1590*/  CALL.REL.NOINC `($__internal_1_$__cuda_sm3x_div_rn_noftz_f32_slowpath) ;  /* 0x0000001000a07944 */ /* 0x020fea0003c00000 */
.L_x_53:
[----:B------:R-:W-:Y:S05]  /*15a0*/  BSYNC.RECONVERGENT B3 ;  /* 0x0000000000037941 */ /* 0x000fea0003800200 */
.L_x_52:
[----:B------:R-:W-:Y:S01]  /*15b0*/  FADD R17, R17, R4 ;  /* 0x0000000411117221 */ /* 0x000fe20000000000 */
[----:B------:R-:W-:-:S07]  /*15c0*/  FADD R18, R18, R2 ;  /* 0x0000000212127221 */ /* 0x000fce0000000000 */
.L_x_40:
[----:B------:R-:W-:Y:S05]  /*15d0*/  BSYNC.RECONVERGENT B2 ;  /* 0x0000000000027941 */ /* 0x000fea0003800200 */
.L_x_37:
[----:B------:R-:W-:Y:S05]  /*15e0*/  WARPSYNC.ALL ;  /* 0x0000000000007948 */ /* 0x000fea0003800000 */
[----:B------:R-:W-:Y:S02]  /*15f0*/  IADD3 R14, P0, PT, R14, 0x10, RZ ;  /* 0x000000100e0e7810 */ /* 0x000fe40007f1e0ff */
[----:B------:R-:W-:Y:S02]  /*1600*/  IADD3 R12, P1, PT, R12, 0x10, RZ ;  /* 0x000000100c0c7810 */ /* 0x000fe40007f3e0ff */
[----:B------:R-:W-:Y:S02]  /*1610*/  IADD3.X R15, PT, PT, RZ, R15, RZ, P0, !PT ;  /* 0x0000000fff0f7210 */ /* 0x000fe400007fe4ff */
[----:B------:R-:W-:Y:S01]  /*1620*/  IADD3.X R13, PT, PT, RZ, R13, RZ, P1, !PT ;  /* 0x0000000dff0d7210 */ /* 0x000fe20000ffe4ff */
[----:B------:R-:W-:Y:S08]  /*1630*/  BRA.U UP0, `(.L_x_54) ;  /* 0xfffffff100b87547 */ /* 0x000ff0000b83ffff */
[----:B------:R-:W-:-:S05]  /*1640*/  UMOV UR5, URZ ;  /* 0x000000ff00057c82 */ /* 0x000fca0008000000 */
.L_x_19:
[----:B------:R-:W0:Y:S02]  /*1650*/  LDCU UR6, c[0x0][0x380] ;  /* 0x00007000ff0677ac */ /* 0x000e240008000800 */
[----:B0-----:R-:W-:-:S04]  /*1660*/  ULOP3.LUT UR6, UR6, 0x1, URZ, 0xc0, !UPT ;  /* 0x0000000106067892 */ /* 0x001fc8000f8ec0ff */
[----:B------:R-:W-:-:S09]  /*1670*/  UISETP.NE.U32.AND UP0, UPT, UR6, 0x1, UPT ;  /* 0x000000010600788c */ /* 0x000fd2000bf05070 */
[----:B------:R-:W-:Y:S05]  /*1680*/  BRA.U UP0, `(.L_x_18) ;  /* 0x0000000500d07547 */ /* 0x000fea000b800000 */
[----:B------:R-:W0:Y:S01]  /*1690*/  LDCU.64 UR8, c[0x0][0x398] ;  /* 0x00007300ff0877ac */ /* 0x000e220008000a00 */
[----:B------:R-:W-:Y:S02]  /*16a0*/  USHF.L.U32 UR6, UR4, 0x3, URZ ;  /* 0x0000000304067899 */ /* 0x000fe400080006ff */
[----:B------:R-:W-:Y:S02]  /*16b0*/  USHF.L.U64.HI UR7, UR4, 0x3, UR5 ;  /* 0x0000000304077899 */ /* 0x000fe40008010205 */
[----:B0-----:R-:W-:-:S04]  /*16c0*/  UIADD3 UR4, UP0, UPT, UR6, UR8, URZ ;  /* 0x0000000806047290 */ /* 0x001fc8000ff1e0ff */
[----:B------:R-:W-:Y:S02]  /*16d0*/  UIADD3.X UR5, UPT, UPT, UR7, UR9, URZ, UP0, !UPT ;  /* 0x0000000907057290 */ /* 0x000fe400087fe4ff */
[----:B------:R-:W-:-:S04]  /*16e0*/  MOV R4, UR4 ;  /* 0x0000000400047c02 */ /* 0x000fc80008000f00 */
[----:B------:R-:W-:-:S05]  /*16f0*/  MOV R5, UR5 ;  /* 0x0000000500057c02 */ /* 0x000fca0008000f00 */
[----:B------:R-:W2:Y:S01]  /*1700*/  LDG.E.64 R12, desc[UR12][R4.64] ;  /* 0x0000000c040c7981 */ /* 0x000ea2000c1e1b00 */
[----:B------:R-:W0:Y:S01]  /*1710*/  LDCU.64 UR4, c[0x0][0x3a0] ;  /* 0x00007400ff0477ac */ /* 0x000e220008000a00 */
[----:B------:R-:W-:Y:S04]  /*1720*/  BSSY.RECONVERGENT B2, `(.L_x_18) ;  /* 0x000006a000027945 */ /* 0x000fe80003800200 */
[----:B------:R-:W-:Y:S01]  /*1730*/  BSSY.RELIABLE B0, `(.L_x_55) ;  /* 0x000000d000007945 */ /* 0x000fe20003800100 */
[----:B0-----:R-:W-:-:S04]  /*1740*/  UIADD3 UR6, UP0, UPT, UR6, UR4, URZ ;  /* 0x0000000406067290 */ /* 0x001fc8000ff1e0ff */
[----:B------:R-:W-:Y:S01]  /*1750*/  UIADD3.X UR7, UPT, UPT, UR7, UR5, URZ, UP0, !UPT ;  /* 0x0000000507077290 */ /* 0x000fe200087fe4ff */
[----:B--2---:R-:W-:-:S04]  /*1760*/  FSETP.NEU.AND P0, PT, R11, R13, PT ;  /* 0x0000000d0b00720b */ /* 0x004fc80003f0d000 */
[----:B------:R-:W-:-:S13]  /*1770*/  FSETP.NEU.OR P0, PT, R10, R12, P0 ;  /* 0x0000000c0a00720b */ /* 0x000fda000070d400 */
[----:B------:R-:W-:Y:S05]  /*1780*/  @P0 BRA `(.L_x_56) ;  /* 0x00000000001c0947 */ /* 0x000fea0003800000 */
[----:B------:R-:W-:Y:S02]  /*1790*/  MOV R4, UR6 ;  /* 0x0000000600047c02 */ /* 0x000fe40008000f00 */
[----:B------:R-:W-:-:S06]  /*17a0*/  MOV R5, UR7 ;  /* 0x0000000700057c02 */ /* 0x000fcc0008000f00 */
[----:B------:R-:W2:Y:S02]  /*17b0*/  LDG.E.64 R4, desc[UR12][R4.64] ;  /* 0x0000000c04047981 */ /* 0x000ea4000c1e1b00 */
[----:B--2--5:R-:W-:Y:S02]  /*17c0*/  FSETP.NEU.AND P0, PT, R7, R5, PT ;  /* 0x000000050700720b */ /* 0x024fe40003f0d000 */
[----:B------:R-:W-:-:S13]  /*17d0*/  FSETP.EQ.AND P1, PT, R6, R4, PT ;  /* 0x000000040600720b */ /* 0x000fda0003f22000 */
[----:B------:R-:W-:Y:S05]  /*17e0*/  @!P0 BREAK.RELIABLE P1, B0 ;  /* 0x0000000000008942 */ /* 0x000fea0000800100 */
[----:B------:R-:W-:Y:S05]  /*17f0*/  @!P0 BRA P1, `(.L_x_57) ;  /* 0x0000000400708947 */ /* 0x000fea0000800000 */
.L_x_56:
[----:B------:R-:W-:Y:S05]  /*1800*/  BSYNC.RELIABLE B0 ;  /* 0x0000000000007941 */ /* 0x000fea0003800100 */
.L_x_55:
        /* <DEDUP_REMOVED lines=12> */
[----:B------:R-:W-:Y:S01]  /*18d0*/  MOV R4, R22 ;  /* 0x0000001600047202 */ /* 0x000fe20000000f00 */
[----:B------:R-:W-:Y:S06]  /*18e0*/  BRA `(.L_x_60) ;  /* 0x0000000000107947 */ /* 0x000fec0003800000 */
.L_x_59:
[----:B------:R-:W-:Y:S01]  /*18f0*/  FMUL.FTZ R4, R13, R2 ;  /* 0x000000020d047220 */ /* 0x000fe20000410000 */
[----:B------:R-:W-:-:S03]  /*1900*/  FMUL.FTZ R2, R2, 0.5 ;  /* 0x3f00000002027820 */ /* 0x000fc60000410000 */
[----:B------:R-:W-:-:S04]  /*1910*/  FFMA R13, -R4, R4, R13 ;  /* 0x00000004040d7223 */ /* 0x000fc8000000010d */
[----:B------:R-:W-:-:S07]  /*1920*/  FFMA R4, R13, R2, R4 ;  /* 0x000000020d047223 */ /* 0x000fce0000000004 */
.L_x_60:
[----:B------:R-:W-:Y:S05]  /*1930*/  BSYNC.RECONVERGENT B0 ;  /* 0x0000000000007941 */ /* 0x000fea0003800200 */
.L_x_58:
        /* <DEDUP_REMOVED lines=15> */
[----:B------:R-:W-:Y:S02]  /*1a30*/  MOV R22, R4 ;  /* 0x0000000400167202 */ /* 0x000fe40000000f00 */
[----:B------:R-:W-:-:S07]  /*1a40*/  MOV R16, 0x1a60 ;  /* 0x00001a6000107802 */ /* 0x000fce0000000f00 */
[----:B-----5:R-:W-:Y:S05]  /*1a50*/  CALL.REL.NOINC `($__internal_1_$__cuda_sm3x_div_rn_noftz_f32_slowpath) ;  /* 0x0000000c00707944 */ /* 0x020fea0003c00000 */
.L_x_64:
[----:B------:R-:W-:Y:S05]  /*1a60*/  BSYNC.RECONVERGENT B4 ;  /* 0x0000000000047941 */ /* 0x000fea0003800200 */
.L_x_63:
        /* <DEDUP_REMOVED lines=10> */
[----:B------:R-:W-:Y:S01]  /*1b10*/  MOV R2, R11 ;  /* 0x0000000b00027202 */ /* 0x000fe20000000f00 */
[----:B------:R-:W-:Y:S01]  /*1b20*/  IMAD.MOV.U32 R22, RZ, RZ, R4 ;  /* 0x000000ffff167224 */ /* 0x000fe200078e0004 */
[----:B------:R-:W-:-:S07]  /*1b30*/  MOV R16, 0x1b50 ;  /* 0x00001b5000107802 */ /* 0x000fce0000000f00 */
[----:B-----5:R-:W-:Y:S05]  /*1b40*/  CALL.REL.NOINC `($__internal_1_$__cuda_sm3x_div_rn_noftz_f32_slowpath) ;  /* 0x0000000c00347944 */ /* 0x020fea0003c00000 */
.L_x_66:
[----:B------:R-:W-:Y:S05]  /*1b50*/  BSYNC.RECONVERGENT B4 ;  /* 0x0000000000047941 */ /* 0x000fea0003800200 */
.L_x_65:
[----:B------:R-:W-:-:S07]  /*1b60*/  MOV R11, R2 ;  /* 0x00000002000b7202 */ /* 0x000fce0000000f00 */
.L_x_62:
[----:B------:R-:W-:Y:S05]  /*1b70*/  BSYNC.RECONVERGENT B3 ;  /* 0x0000000000037941 */ /* 0x000fea0003800200 */
.L_x_61:
[----:B------:R-:W-:Y:S02]  /*1b80*/  HFMA2 R10, -RZ, RZ, 1.541015625, -0.052093505859375 ;  /* 0x3e2aaaabff0a7431 */ /* 0x000fe400000001ff */
[----:B------:R-:W-:Y:S01]  /*1b90*/  FADD R2, -R4, 6 ;  /* 0x40c0000004027421 */ /* 0x000fe20000000100 */
[----:B------:R-:W-:Y:S01]  /*1ba0*/  MOV R13, 0x40c00000 ;  /* 0x40c00000000d7802 */ /* 0x000fe20000000f00 */
        /* <DEDUP_REMOVED lines=15> */
.L_x_68:
[----:B------:R-:W-:Y:S05]  /*1ca0*/  BSYNC.RECONVERGENT B3 ;  /* 0x0000000000037941 */ /* 0x000fea0003800200 */
.L_x_67:
[----:B------:R-:W-:Y:S02]  /*1cb0*/  HFMA2 R5, -RZ, RZ, 2.375, 0 ;  /* 0x40c00000ff057431 */ /* 0x000fe400000001ff */
[----:B------:R-:W-:Y:S01]  /*1cc0*/  IMAD.MOV.U32 R2, RZ, RZ, 0x3e2aaaab ;  /* 0x3e2aaaabff027424 */ /* 0x000fe200078e00ff */
[----:B------:R-:W0:Y:S01]  /*1cd0*/  FCHK P0, R11, 6 ;  /* 0x40c000000b007902 */ /* 0x000e220000000000 */
[----:B------:R-:W-:Y:S02]  /*1ce0*/  BSSY.RECONVERGENT B3, `(.L_x_69) ;  /* 0x000000b000037945 */ /* 0x000fe40003800200 */
        /* <DEDUP_REMOVED lines=10> */
.L_x_70:
[----:B------:R-:W-:Y:S05]  /*1d90*/  BSYNC.RECONVERGENT B3 ;  /* 0x0000000000037941 */ /* 0x000fea0003800200 */
.L_x_69:
[----:B------:R-:W-:Y:S01]  /*1da0*/  FADD R17, R4, R17 ;  /* 0x0000001104117221 */ /* 0x000fe20000000000 */
[----:B------:R-:W-:-:S07]  /*1db0*/  FADD R18, R2, R18 ;  /* 0x0000001202127221 */ /* 0x000fce0000000000 */
.L_x_57:
[----:B------:R-:W-:Y:S05]  /*1dc0*/  BSYNC.RECONVERGENT B2 ;  /* 0x0000000000027941 */ /* 0x000fea0003800200 */
.L_x_18:
        /* <DEDUP_REMOVED lines=9> */
[----:B-----5:R-:W-:Y:S05]  /*1e60*/  CALL.REL.NOINC `($__internal_0_$__cuda_sm20_sqrt_rn_f32_slowpath) ;  /* 0x0000000800107944 */ /* 0x020fea0003c00000 */
[----:B------:R-:W-:Y:S01]  /*1e70*/  MOV R4, R22 ;  /* 0x0000001600047202 */ /* 0x000fe20000000f00 */
[----:B------:R-:W-:Y:S06]  /*1e80*/  BRA `(.L_x_73) ;  /* 0x0000000000107947 */ /* 0x000fec0003800000 */
.L_x_72:
[----:B------:R-:W-:Y:S01]  /*1e90*/  FMUL.FTZ R4, R5, R2 ;  /* 0x0000000205047220 */ /* 0x000fe20000410000 */
[----:B------:R-:W-:-:S03]  /*1ea0*/  FMUL.FTZ R2, R2, 0.5 ;  /* 0x3f00000002027820 */ /* 0x000fc60000410000 */
[----:B------:R-:W-:-:S04]  /*1eb0*/  FFMA R5, -R4, R4, R5 ;  /* 0x0000000404057223 */ /* 0x000fc80000000105 */
[----:B------:R-:W-:-:S07]  /*1ec0*/  FFMA R4, R5, R2, R4 ;  /* 0x0000000205047223 */ /* 0x000fce0000000004 */
.L_x_73:
[----:B------:R-:W-:Y:S05]  /*1ed0*/  BSYNC.RECONVERGENT B0 ;  /* 0x0000000000007941 */ /* 0x000fea0003800200 */
.L_x_71:
[----:B------:R-:W-:Y:S01]  /*1ee0*/  FSETP.GT.AND P0, PT, R4, 1, PT ;  /* 0x3f8000000400780b */ /* 0x000fe20003f04000 */
        /* <DEDUP_REMOVED lines=11> */
[----:B------:R-:W-:Y:S01]  /*1fa0*/  IMAD.MOV.U32 R2, RZ, RZ, R17 ;  /* 0x000000ffff027224 */ /* 0x000fe200078e0011 */
[----:B------:R-:W-:Y:S02]  /*1fb0*/  MOV R22, R4 ;  /* 0x0000000400167202 */ /* 0x000fe40000000f00 */
[----:B------:R-:W-:-:S07]  /*1fc0*/  MOV R16, 0x1fe0 ;  /* 0x00001fe000107802 */ /* 0x000fce0000000f00 */
[----:B-----5:R-:W-:Y:S05]  /*1fd0*/  CALL.REL.NOINC `($__internal_1_$__cuda_sm3x_div_rn_noftz_f32_slowpath) ;  /* 0x0000000800107944 */ /* 0x020fea0003c00000 */
.L_x_77:
[----:B------:R-:W-:Y:S05]  /*1fe0*/  BSYNC.RECONVERGENT B3 ;  /* 0x0000000000037941 */ /* 0x000fea0003800200 */
.L_x_76:
[----:B------:R-:W0:Y:S01]  /*1ff0*/  MUFU.RCP R5, R4 ;  /* 0x0000000400057308 */ /* 0x000e220000001000 */
[----:B------:R-:W-:Y:S01]  /*2000*/  BSSY.RECONVERGENT B3, `(.L_x_78) ;  /* 0x000000d000037945 */ /* 0x000fe20003800200 */
[----:B------:R-:W-:-:S06]  /*2010*/  MOV R17, R2 ;  /* 0x0000000200117202 */ /* 0x000fcc0000000f00 */
        /* <DEDUP_REMOVED lines=11> */
.L_x_79:
[----:B------:R-:W-:Y:S05]  /*20d0*/  BSYNC.RECONVERGENT B3 ;  /* 0x0000000000037941 */ /* 0x000fea0003800200 */
.L_x_78:
[----:B------:R-:W-:-:S07]  /*20e0*/  MOV R18, R2 ;  /* 0x0000000200127202 */ /* 0x000fce0000000f00 */
.L_x_75:
[----:B------:R-:W-:Y:S05]  /*20f0*/  BSYNC.RECONVERGENT B2 ;  /* 0x0000000000027941 */ /* 0x000fea0003800200 */
.L_x_74:
[----:B------:R-:W0:Y:S01]  /*2100*/  LDC R10, c[0x0][0x390] ;  /* 0x0000e400ff0a7b82 */ /* 0x000e220000000800 */
[----:B------:R-:W-:Y:S02]  /*2110*/  HFMA2 R5, -RZ, RZ, 1.57421875, -19.203125 ;  /* 0x3e4ccccdff057431 */ /* 0x000fe400000001ff */
[----:B------:R-:W-:-:S04]  /*2120*/  IMAD.MOV.U32 R2, RZ, RZ, 0x40a00000 ;  /* 0x40a00000ff027424 */ /* 0x000fc800078e00ff */
[----:B------:R-:W-:-:S04]  /*2130*/  FFMA R2, R5, -R2, 1 ;  /* 0x3f80000005027423 */ /* 0x000fc80000000802 */
[----:B------:R-:W-:Y:S01]  /*2140*/  FFMA R2, R2, R5, 0.20000000298023223877 ;  /* 0x3e4ccccd02027423 */ /* 0x000fe20000000005 */
[----:B0-----:R-:W0:Y:S03]  /*2150*/  FCHK P0, R10, 5 ;  /* 0x40a000000a007902 */ /* 0x001e260000000000 */
[----:B------:R-:W-:-:S04]  /*2160*/  FFMA R5, R2, R10, RZ ;  /* 0x0000000a02057223 */ /* 0x000fc800000000ff */
[----:B------:R-:W-:-:S04]  /*2170*/  FFMA R4, R5, -5, R10 ;  /* 0xc0a0000005047823 */ /* 0x000fc8000000000a */
[----:B------:R-:W-:Y:S01]  /*2180*/  FFMA R11, R2, R4, R5 ;  /* 0x00000004020b7223 */ /* 0x000fe20000000005 */
[----:B0-----:R-:W-:Y:S06]  /*2190*/  @!P0 BRA `(.L_x_80) ;  /* 0x0000000000188947 */ /* 0x001fec0003800000 */
[----:B------:R-:W0:Y:S01]  /*21a0*/  LDCU UR4, c[0x0][0x390] ;  /* 0x00007200ff0477ac */ /* 0x000e220008000800 */
[----:B------:R-:W-:Y:S02]  /*21b0*/  MOV R22, 0x40a00000 ;  /* 0x40a0000000167802 */ /* 0x000fe40000000f00 */
[----:B------:R-:W-:Y:S02]  /*21c0*/  MOV R16, 0x21f0 ;  /* 0x000021f000107802 */ /* 0x000fe40000000f00 */
[----:B0-----:R-:W-:-:S07]  /*21d0*/  MOV R2, UR4 ;  /* 0x0000000400027c02 */ /* 0x001fce0008000f00 */
[----:B-----5:R-:W-:Y:S05]  /*21e0*/  CALL.REL.NOINC `($__internal_1_$__cuda_sm3x_div_rn_noftz_f32_slowpath) ;  /* 0x00000004008c7944 */ /* 0x020fea0003c00000 */
[----:B------:R-:W-:-:S07]  /*21f0*/  MOV R11, R2 ;  /* 0x00000002000b7202 */ /* 0x000fce0000000f00 */
.L_x_80:
[----:B------:R-:W0:Y:S01]  /*2200*/  LDC R10, c[0x0][0x394] ;  /* 0x0000e500ff0a7b82 */ /* 0x000e220000000800 */
[----:B------:R-:W-:Y:S02]  /*2210*/  MOV R2, 0x3e4ccccd ;  /* 0x3e4ccccd00027802 */ /* 0x000fe40000000f00 */
[----:B------:R-:W-:-:S05]  /*2220*/  MOV R5, 0x40a00000 ;  /* 0x40a0000000057802 */ /* 0x000fca0000000f00 */
        /* <DEDUP_REMOVED lines=8> */
[----:B------:R-:W-:Y:S01]  /*22b0*/  HFMA2 R22, -RZ, RZ, 2.3125, 0 ;  /* 0x40a00000ff167431 */ /* 0x000fe200000001ff */
[----:B------:R-:W-:Y:S01]  /*22c0*/  MOV R16, 0x22f0 ;  /* 0x000022f000107802 */ /* 0x000fe20000000f00 */
[----:B0-----:R-:W-:-:S07]  /*22d0*/  IMAD.U32 R2, RZ, RZ, UR4 ;  /* 0x00000004ff027e24 */ /* 0x001fce000f8e00ff */
[----:B-----5:R-:W-:Y:S05]  /*22e0*/  CALL.REL.NOINC `($__internal_1_$__cuda_sm3x_div_rn_noftz_f32_slowpath) ;  /* 0x00000004004c7944 */ /* 0x020fea0003c00000 */
.L_x_81:
[-C--:B------:R-:W-:Y:S01]  /*22f0*/  FMUL R4, R2, R2.reuse ;  /* 0x0000000202047220 */ /* 0x080fe20000400000 */
[----:B------:R-:W-:Y:S01]  /*2300*/  BSSY.RECONVERGENT B0, `(.L_x_82) ;  /* 0x0000010000007945 */ /* 0x000fe20003800200 */
[----:B------:R-:W-:Y:S02]  /*2310*/  MOV R5, R2 ;  /* 0x0000000200057202 */ /* 0x000fe40000000f00 */
        /* <DEDUP_REMOVED lines=10> */
.L_x_83:
[----:B------:R-:W-:Y:S01]  /*23c0*/  FMUL.FTZ R4, R13, R10 ;  /* 0x0000000a0d047220 */ /* 0x000fe20000410000 */
[----:B------:R-:W-:-:S03]  /*23d0*/  FMUL.FTZ R2, R10, 0.5 ;  /* 0x3f0000000a027820 */ /* 0x000fc60000410000 */
[----:B------:R-:W-:-:S04]  /*23e0*/  FFMA R13, -R4, R4, R13 ;  /* 0x00000004040d7223 */ /* 0x000fc8000000010d */
[----:B------:R-:W-:-:S07]  /*23f0*/  FFMA R4, R13, R2, R4 ;  /* 0x000000020d047223 */ /* 0x000fce0000000004 */
.L_x_84:
[----:B------:R-:W-:Y:S05]  /*2400*/  BSYNC.RECONVERGENT B0 ;  /* 0x0000000000007941 */ /* 0x000fea0003800200 */
.L_x_82:
        /* <DEDUP_REMOVED lines=16> */
.L_x_88:
[----:B------:R-:W-:Y:S05]  /*2510*/  BSYNC.RECONVERGENT B3 ;  /* 0x0000000000037941 */ /* 0x000fea0003800200 */
.L_x_87:
[----:B------:R-:W0:Y:S01]  /*2520*/  MUFU.RCP R11, R4 ;  /* 0x00000004000b7308 */ /* 0x000e220000001000 */
[----:B------:R-:W-:Y:S07]  /*2530*/  BSSY.RECONVERGENT B3, `(.L_x_89) ;  /* 0x000000d000037945 */ /* 0x000fee0003800200 */
[----:B------:R-:W1:Y:S01]  /*2540*/  FCHK P0, R5, R4 ;  /* 0x0000000405007302 */ /* 0x000e620000000000 */
[----:B0-----:R-:W-:-:S04]  /*2550*/  FFMA R10, R11, -R4, 1 ;  /* 0x3f8000000b0a7423 */ /* 0x001fc80000000804 */
[----:B------:R-:W-:Y:S01]  /*2560*/  FFMA R15, R11, R10, R11 ;  /* 0x0000000a0b0f7223 */ /* 0x000fe2000000000b */
[----:B------:R-:W-:-:S03]  /*2570*/  IMAD.MOV.U32 R11, RZ, RZ, R2 ;  /* 0x000000ffff0b7224 */ /* 0x000fc600078e0002 */
        /* <DEDUP_REMOVED lines=8> */
.L_x_90:
[----:B------:R-:W-:Y:S05]  /*2600*/  BSYNC.RECONVERGENT B3 ;  /* 0x0000000000037941 */ /* 0x000fea0003800200 */
.L_x_89:
[----:B------:R-:W-:-:S07]  /*2610*/  MOV R5, R2 ;  /* 0x0000000200057202 */ /* 0x000fce0000000f00 */
.L_x_86:
[----:B------:R-:W-:Y:S05]  /*2620*/  BSYNC.RECONVERGENT B2 ;  /* 0x0000000000027941 */ /* 0x000fea0003800200 */
.L_x_85:
[----:B-----5:R-:W-:Y:S01]  /*2630*/  FFMA R6, R3, 3, R6 ;  /* 0x4040000003067823 */ /* 0x020fe20000000006 */
[----:B------:R-:W-:-:S03]  /*2640*/  FFMA R7, R0, 3, R7 ;  /* 0x4040000000077823 */ /* 0x000fc60000000007 */
[----:B------:R-:W-:Y:S01]  /*2650*/  FFMA R6, R17, 2, R6 ;  /* 0x4000000011067823 */ /* 0x000fe20000000006 */
[----:B------:R-:W-:-:S03]  /*2660*/  FFMA R18, R18, 2, R7 ;  /* 0x4000000012127823 */ /* 0x000fc60000000007 */
[----:B------:R-:W-:Y:S01]  /*2670*/  FFMA R6, R11, 5, R6 ;  /* 0x40a000000b067823 */ /* 0x000fe20000000006 */
[----:B------:R-:W-:-:S05]  /*2680*/  FFMA R7, R5, 5, R18 ;  /* 0x40a0000005077823 */ /* 0x000fca0000000012 */
[----:B------:R-:W-:Y:S01]  /*2690*/  STG.E.64 desc[UR12][R8.64], R6 ;  /* 0x0000000608007986 */ /* 0x000fe2000c101b0c */
[----:B------:R-:W-:Y:S05]  /*26a0*/  EXIT ;  /* 0x000000000000794d */ /* 0x000fea0003800000 */
        .weak           $__internal_0_$__cuda_sm20_sqrt_rn_f32_slowpath
        .type           $__internal_0_$__cuda_sm20_sqrt_rn_f32_slowpath,@function
        .size           $__internal_0_$__cuda_sm20_sqrt_rn_f32_slowpath,($__internal_1_$__cuda_sm3x_div_rn_noftz_f32_slowpath - $__internal_0_$__cuda_sm20_sqrt_rn_f32_slowpath)
$__internal_0_$__cuda_sm20_sqrt_rn_f32_slowpath:
[----:B------:R-:W-:-:S13]  /*26b0*/  LOP3.LUT P0, RZ, R2, 0x7fffffff, RZ, 0xc0, !PT ;  /* 0x7fffffff02ff7812 */ /* 0x000fda000780c0ff */
[----:B------:R-:W-:Y:S01]  /*26c0*/  @!P0 MOV R23, R2 ;  /* 0x0000000200178202 */ /* 0x000fe20000000f00 */
[----:B------:R-:W-:Y:S06]  /*26d0*/  @!P0 BRA `(.L_x_91) ;  /* 0x0000000000408947 */ /* 0x000fec0003800000 */
[----:B------:R-:W-:-:S13]  /*26e0*/  FSETP.GEU.FTZ.AND P0, PT, R2, RZ, PT ;  /* 0x000000ff0200720b */ /* 0x000fda0003f1e000 */
[----:B------:R-:W-:Y:S01]  /*26f0*/  @!P0 MOV R23, 0x7fffffff ;  /* 0x7fffffff00178802 */ /* 0x000fe20000000f00 */
[----:B------:R-:W-:Y:S06]  /*2700*/  @!P0 BRA `(.L_x_91) ;  /* 0x0000000000348947 */ /* 0x000fec0003800000 */
[----:B------:R-:W-:-:S13]  /*2710*/  FSETP.GTU.FTZ.AND P0, PT, |R2|, +INF , PT ;  /* 0x7f8000000200780b */ /* 0x000fda0003f1c200 */
[----:B------:R-:W-:Y:S01]  /*2720*/  @P0 FADD.FTZ R23, R2, 1 ;  /* 0x3f80000002170421 */ /* 0x000fe20000010000 */
[----:B------:R-:W-:Y:S06]  /*2730*/  @P0 BRA `(.L_x_91) ;  /* 0x0000000000280947 */ /* 0x000fec0003800000 */
[----:B------:R-:W-:-:S13]  /*2740*/  FSETP.NEU.FTZ.AND P0, PT, |R2|, +INF , PT ;  /* 0x7f8000000200780b */ /* 0x000fda0003f1d200 */
[----:B------:R-:W-:Y:S01]  /*2750*/  @P0 FFMA R22, R2, 1.84467440737095516160e+19, RZ ;  /* 0x5f80000002160823 */ /* 0x000fe200000000ff */
[----:B------:R-:W-:-:S03]  /*2760*/  @!P0 MOV R23, R2 ;  /* 0x0000000200178202 */ /* 0x000fc60000000f00 */
[----:B------:R-:W0:Y:S02]  /*2770*/  @P0 MUFU.RSQ R19, R22 ;  /* 0x0000001600130308 */ /* 0x000e240000001400 */
[----:B0-----:R-:W-:Y:S01]  /*2780*/  @P0 FMUL.FTZ R21, R22, R19 ;  /* 0x0000001316150220 */ /* 0x001fe20000410000 */
[----:B------:R-:W-:-:S03]  /*2790*/  @P0 FMUL.FTZ R19, R19, 0.5 ;  /* 0x3f00000013130820 */ /* 0x000fc60000410000 */
[----:B------:R-:W-:-:S04]  /*27a0*/  @P0 FADD.FTZ R20, -R21, -RZ ;  /* 0x800000ff15140221 */ /* 0x000fc80000010100 */
[----:B------:R-:W-:-:S04]  /*27b0*/  @P0 FFMA R20, R21, R20, R22 ;  /* 0x0000001415140223 */ /* 0x000fc80000000016 */
[----:B------:R-:W-:-:S04]  /*27c0*/  @P0 FFMA R19, R20, R19, R21 ;  /* 0x0000001314130223 */ /* 0x000fc80000000015 */
[----:B------:R-:W-:-:S07]  /*27d0*/  @P0 FMUL.FTZ R23, R19, 2.3283064365386962891e-10 ;  /* 0x2f80000013170820 */ /* 0x000fce0000410000 */
.L_x_91:
[----:B------:R-:W-:Y:S01]  /*27e0*/  HFMA2 R21, -RZ, RZ, 0, 0 ;  /* 0x00000000ff157431 */ /* 0x000fe200000001ff */
[----:B------:R-:W-:Y:S01]  /*27f0*/  MOV R20, R16 ;  /* 0x0000001000147202 */ /* 0x000fe20000000f00 */
[----:B------:R-:W-:-:S03]  /*2800*/  IMAD.MOV.U32 R22, RZ, RZ, R23 ;  /* 0x000000ffff167224 */ /* 0x000fc600078e0017 */
[----:B------:R-:W-:Y:S05]  /*2810*/  RET.REL.NODEC R20 `(_Z6updatei6float2S_PS_S0_S0_S0_S0_S0_) ;  /* 0xffffffd414f87950 */ /* 0x000fea0003c3ffff */
        .weak           $__internal_1_$__cuda_sm3x_div_rn_noftz_f32_slowpath
        .type           $__internal_1_$__cuda_sm3x_div_rn_noftz_f32_slowpath,@function
        .size           $__internal_1_$__cuda_sm3x_div_rn_noftz_f32_slowpath,(.L_x_107 - $__internal_1_$__cuda_sm3x_div_rn_noftz_f32_slowpath)
$__internal_1_$__cuda_sm3x_div_rn_noftz_f32_slowpath:
[----:B------:R-:W-:Y:S01]  /*2820*/  SHF.R.U32.HI R20, RZ, 0x17, R22 ;  /* 0x00000017ff147819 */ /* 0x000fe20000011616 */
[----:B------:R-:W-:Y:S01]  /*2830*/  BSSY.RECONVERGENT B0, `(.L_x_92) ;  /* 0x0000063000007945 */ /* 0x000fe20003800200 */
[----:B------:R-:W-:Y:S02]  /*2840*/  SHF.R.U32.HI R19, RZ, 0x17, R2 ;  /* 0x00000017ff137819 */ /* 0x000fe40000011602 */
[----:B------:R-:W-:Y:S02]  /*2850*/  LOP3.LUT R20, R20, 0xff, RZ, 0xc0, !PT ;  /* 0x000000ff14147812 */ /* 0x000fe400078ec0ff */
[----:B------:R-:W-:Y:S02]  /*2860*/  LOP3.LUT R19, R19, 0xff, RZ, 0xc0, !PT ;  /* 0x000000ff13137812 */ /* 0x000fe400078ec0ff */
[----:B------:R-:W-:Y:S02]  /*2870*/  IADD3 R23, PT, PT, R20, -0x1, RZ ;  /* 0xffffffff14177810 */ /* 0x000fe40007ffe0ff */
[----:B------:R-:W-:-:S02]  /*2880*/  IADD3 R24, PT, PT, R19, -0x1, RZ ;  /* 0xffffffff13187810 */ /* 0x000fc40007ffe0ff */
[----:B------:R-:W-:Y:S02]  /*2890*/  ISETP.GT.U32.AND P0, PT, R23, 0xfd, PT ;  /* 0x000000fd1700780c */ /* 0x000fe40003f04070 */
[----:B------:R-:W-:Y:S02]  /*28a0*/  MOV R25, R22 ;  /* 0x0000001600197202 */ /* 0x000fe40000000f00 */
[----:B------:R-:W-:-:S13]  /*28b0*/  ISETP.GT.U32.OR P0, PT, R24, 0xfd, P0 ;  /* 0x000000fd1800780c */ /* 0x000fda0000704470 */
[----:B------:R-:W-:Y:S01]  /*28c0*/  @!P0 MOV R21, RZ ;  /* 0x000000ff00158202 */ /* 0x000fe20000000f00 */
[----:B------:R-:W-:Y:S06]  /*28d0*/  @!P0 BRA `(.L_x_93) ;  /* 0x00000000005c8947 */ /* 0x000fec0003800000 */
[----:B------:R-:W-:Y:S02]  /*28e0*/  FSETP.GTU.FTZ.AND P0, PT, |R2|, +INF , PT ;  /* 0x7f8000000200780b */ /* 0x000fe40003f1c200 */
[----:B------:R-:W-:-:S04]  /*28f0*/  FSETP.GTU.FTZ.AND P1, PT, |R22|, +INF , PT ;  /* 0x7f8000001600780b */ /* 0x000fc80003f3c200 */
[----:B------:R-:W-:-:S13]  /*2900*/  PLOP3.LUT P0, PT, P0, P1, PT, 0xf8, 0x8f ;  /* 0x00000000008f781c */ /* 0x000fda0000703f70 */
[----:B------:R-:W-:Y:S05]  /*2910*/  @P0 BRA `(.L_x_94) ;  /* 0x00000004004c0947 */ /* 0x000fea0003800000 */
[----:B------:R-:W-:-:S13]  /*2920*/  LOP3.LUT P0, RZ, R25, 0x7fffffff, R2, 0xc8, !PT ;  /* 0x7fffffff19ff7812 */ /* 0x000fda000780c802 */
[----:B------:R-:W-:Y:S05]  /*2930*/  @!P0 BRA `(.L_x_95) ;  /* 0x00000004003c8947 */ /* 0x000fea0003800000 */
[----:B------:R-:W-:Y:S02]  /*2940*/  FSETP.NEU.FTZ.AND P2, PT, |R2|, +INF , PT ;  /* 0x7f8000000200780b */ /* 0x000fe40003f5d200 */
[----:B------:R-:W-:Y:S02]  /*2950*/  FSETP.NEU.FTZ.AND P1, PT, |R22|, +INF , PT ;  /* 0x7f8000001600780b */ /* 0x000fe40003f3d200 */
[----:B------:R-:W-:-:S11]  /*2960*/  FSETP.NEU.FTZ.AND P0, PT, |R2|, +INF , PT ;  /* 0x7f8000000200780b */ /* 0x000fd60003f1d200 */
[----:B------:R-:W-:Y:S05]  /*2970*/  @!P1 BRA !P2, `(.L_x_95) ;  /* 0x00000004002c9947 */ /* 0x000fea0005000000 */
[----:B------:R-:W-:-:S04]  /*2980*/  LOP3.LUT P2, RZ, R2, 0x7fffffff, RZ, 0xc0, !PT ;  /* 0x7fffffff02ff7812 */ /* 0x000fc8000784c0ff */
[----:B------:R-:W-:-:S13]  /*2990*/  PLOP3.LUT P1, PT, P1, P2, PT, 0x2f, 0xf2 ;  /* 0x0000000000f2781c */ /* 0x000fda0000f24577 */
[----:B------:R-:W-:Y:S05]  /*29a0*/  @P1 BRA `(.L_x_96) ;  /* 0x0000000400181947 */ /* 0x000fea0003800000 */
[----:B------:R-:W-:-:S04]  /*29b0*/  LOP3.LUT P1, RZ, R25, 0x7fffffff, RZ, 0xc0, !PT ;  /* 0x7fffffff19ff7812 */ /* 0x000fc8000782c0ff */
[----:B------:R-:W-:-:S13]  /*29c0*/  PLOP3.LUT P0, PT, P0, P1, PT, 0x2f, 0xf2 ;  /* 0x0000000000f2781c */ /* 0x000fda0000702577 */
[----:B------:R-:W-:Y:S05]  /*29d0*/  @P0 BRA `(.L_x_97) ;  /* 0x0000000400000947 */ /* 0x000fea0003800000 */
[----:B------:R-:W-:Y:S02]  /*29e0*/  ISETP.GE.AND P0, PT, R24, RZ, PT ;  /* 0x000000ff1800720c */ /* 0x000fe40003f06270 */
[----:B------:R-:W-:-:S11]  /*29f0*/  ISETP.GE.AND P1, PT, R23, RZ, PT ;  /* 0x000000ff1700720c */ /* 0x000fd60003f26270 */
[----:B------:R-:W-:Y:S01]  /*2a00*/  @P0 IMAD.MOV.U32 R21, RZ, RZ, RZ ;  /* 0x000000ffff150224 */ /* 0x000fe200078e00ff */
[----:B------:R-:W-:Y:S01]  /*2a10*/  @!P0 MOV R21, 0xffffffc0 ;  /* 0xffffffc000158802 */ /* 0x000fe20000000f00 */
[----:B------:R-:W-:Y:S01]  /*2a20*/  @!P0 FFMA R2, R2, 1.84467440737095516160e+19, RZ ;  /* 0x5f80000002028823 */ /* 0x000fe200000000ff */
[----:B------:R-:W-:Y:S02]  /*2a30*/  @!P1 FFMA R25, R22, 1.84467440737095516160e+19, RZ ;  /* 0x5f80000016199823 */ /* 0x000fe400000000ff */
[----:B------:R-:W-:-:S07]  /*2a40*/  @!P1 IADD3 R21, PT, PT, R21, 0x40, RZ ;  /* 0x0000004015159810 */ /* 0x000fce0007ffe0ff */
.L_x_93:
[----:B------:R-:W-:Y:S01]  /*2a50*/  LEA R24, R20, 0xc0800000, 0x17 ;  /* 0xc080000014187811 */ /* 0x000fe200078eb8ff */
[----:B------:R-:W-:Y:S01]  /*2a60*/  BSSY.RECONVERGENT B1, `(.L_x_98) ;  /* 0x0000036000017945 */ /* 0x000fe20003800200 */
[----:B------:R-:W-:Y:S02]  /*2a70*/  IADD3 R19, PT, PT, R19, -0x7f, RZ ;  /* 0xffffff8113137810 */ /* 0x000fe40007ffe0ff */
[----:B------:R-:W-:Y:S02]  /*2a80*/  IADD3 R27, PT, PT, -R24, R25, RZ ;  /* 0x00000019181b7210 */ /* 0x000fe40007ffe1ff */
[C---:B------:R-:W-:Y:S01]  /*2a90*/  IADD3 R20, PT, PT, R19.reuse, 0x7f, -R20 ;  /* 0x0000007f13147810 */ /* 0x040fe20007ffe814 */
[----:B------:R-:W-:Y:S01]  /*2aa0*/  IMAD R2, R19, -0x800000, R2 ;  /* 0xff80000013027824 */ /* 0x000fe200078e0202 */
[----:B------:R-:W0:Y:S01]  /*2ab0*/  MUFU.RCP R24, R27 ;  /* 0x0000001b00187308 */ /* 0x000e220000001000 */
[----:B------:R-:W-:Y:S01]  /*2ac0*/  FADD.FTZ R23, -R27, -RZ ;  /* 0x800000ff1b177221 */ /* 0x000fe20000010100 */
[----:B------:R-:W-:-:S03]  /*2ad0*/  IADD3 R21, PT, PT, R20, R21, RZ ;  /* 0x0000001514157210 */ /* 0x000fc60007ffe0ff */
[----:B0-----:R-:W-:-:S04]  /*2ae0*/  FFMA R25, R24, R23, 1 ;  /* 0x3f80000018197423 */ /* 0x001fc80000000017 */
[----:B------:R-:W-:-:S04]  /*2af0*/  FFMA R25, R24, R25, R24 ;  /* 0x0000001918197223 */ /* 0x000fc80000000018 */
[----:B------:R-:W-:-:S04]  /*2b00*/  FFMA R24, R2, R25, RZ ;  /* 0x0000001902187223 */ /* 0x000fc800000000ff */
[----:B------:R-:W-:-:S04]  /*2b10*/  FFMA R26, R23, R24, R2 ;  /* 0x00000018171a7223 */ /* 0x000fc80000000002 */
[----:B------:R-:W-:-:S04]  /*2b20*/  FFMA R26, R25, R26, R24 ;  /* 0x0000001a191a7223 */ /* 0x000fc80000000018 */
[----:B------:R-:W-:-:S04]  /*2b30*/  FFMA R23, R23, R26, R2 ;  /* 0x0000001a17177223 */ /* 0x000fc80000000002 */
[----:B------:R-:W-:-:S05]  /*2b40*/  FFMA R2, R25, R23, R26 ;  /* 0x0000001719027223 */ /* 0x000fca000000001a */
[----:B------:R-:W-:-:S04]  /*2b50*/  SHF.R.U32.HI R19, RZ, 0x17, R2 ;  /* 0x00000017ff137819 */ /* 0x000fc80000011602 */
[----:B------:R-:W-:-:S04]  /*2b60*/  LOP3.LUT R20, R19, 0xff, RZ, 0xc0, !PT ;  /* 0x000000ff13147812 */ /* 0x000fc800078ec0ff */
[----:B------:R-:W-:-:S05]  /*2b70*/  IADD3 R19, PT, PT, R20, R21, RZ ;  /* 0x0000001514137210 */ /* 0x000fca0007ffe0ff */
[----:B------:R-:W-:-:S05]  /*2b80*/  VIADD R20, R19, 0xffffffff ;  /* 0xffffffff13147836 */ /* 0x000fca0000000000 */
[----:B------:R-:W-:-:S13]  /*2b90*/  ISETP.GE.U32.AND P0, PT, R20, 0xfe, PT ;  /* 0x000000fe1400780c */ /* 0x000fda0003f06070 */
[----:B------:R-:W-:Y:S05]  /*2ba0*/  @!P0 BRA `(.L_x_99) ;  /* 0x0000000000808947 */ /* 0x000fea0003800000 */
[----:B------:R-:W-:-:S13]  /*2bb0*/  ISETP.GT.AND P0, PT, R19, 0xfe, PT ;  /* 0x000000fe1300780c */ /* 0x000fda0003f04270 */
[----:B------:R-:W-:Y:S05]  /*2bc0*/  @P0 BRA `(.L_x_100) ;  /* 0x00000000006c0947 */ /* 0x000fea0003800000 */
[----:B------:R-:W-:-:S13]  /*2bd0*/  ISETP.GE.AND P0, PT, R19, 0x1, PT ;  /* 0x000000011300780c */ /* 0x000fda0003f06270 */
[----:B------:R-:W-:Y:S05]  /*2be0*/  @P0 BRA `(.L_x_101) ;  /* 0x0000000000740947 */ /* 0x000fea0003800000 */
[----:B------:R-:W-:Y:S02]  /*2bf0*/  ISETP.GE.AND P0, PT, R19, -0x18, PT ;  /* 0xffffffe81300780c */ /* 0x000fe40003f06270 */
[----:B------:R-:W-:-:S11]  /*2c00*/  LOP3.LUT R2, R2, 0x80000000, RZ, 0xc0, !PT ;  /* 0x8000000002027812 */ /* 0x000fd600078ec0ff */
[----:B------:R-:W-:Y:S05]  /*2c10*/  @!P0 BRA `(.L_x_101) ;  /* 0x0000000000688947 */ /* 0x000fea0003800000 */
[CCC-:B------:R-:W-:Y:S01]  /*2c20*/  FFMA.RZ R20, R25.reuse, R23.reuse, R26.reuse ;  /* 0x0000001719147223 */ /* 0x1c0fe2000000c01a */
[CCC-:B------:R-:W-:Y:S01]  /*2c30*/  FFMA.RP R21, R25.reuse, R23.reuse, R26.reuse ;  /* 0x0000001719157223 */ /* 0x1c0fe2000000801a */
[----:B------:R-:W-:Y:S01]  /*2c40*/  FFMA.RM R26, R25, R23, R26 ;  /* 0x00000017191a7223 */ /* 0x000fe2000000401a */
[C---:B------:R-:W-:Y:S02]  /*2c50*/  IADD3 R23, PT, PT, R19.reuse, 0x20, RZ ;  /* 0x0000002013177810 */ /* 0x040fe40007ffe0ff */
[----:B------:R-:W-:Y:S02]  /*2c60*/  LOP3.LUT R20, R20, 0x7fffff, RZ, 0xc0, !PT ;  /* 0x007fffff14147812 */ /* 0x000fe400078ec0ff */
[C---:B------:R-:W-:Y:S02]  /*2c70*/  ISETP.NE.AND P2, PT, R19.reuse, RZ, PT ;  /* 0x000000ff1300720c */ /* 0x040fe40003f45270 */
[----:B------:R-:W-:Y:S02]  /*2c80*/  LOP3.LUT R20, R20, 0x800000, RZ, 0xfc, !PT ;  /* 0x0080000014147812 */ /* 0x000fe400078efcff */
[----:B------:R-:W-:-:S02]  /*2c90*/  ISETP.NE.AND P1, PT, R19, RZ, PT ;  /* 0x000000ff1300720c */ /* 0x000fc40003f25270 */
[----:B------:R-:W-:Y:S02]  /*2ca0*/  IADD3 R19, PT, PT, -R19, RZ, RZ ;  /* 0x000000ff13137210 */ /* 0x000fe40007ffe1ff */
[----:B------:R-:W-:Y:S02]  /*2cb0*/  SHF.L.U32 R23, R20, R23, RZ ;  /* 0x0000001714177219 */ /* 0x000fe400000006ff */
[----:B------:R-:W-:Y:S02]  /*2cc0*/  FSETP.NEU.FTZ.AND P0, PT, R21, R26, PT ;  /* 0x0000001a1500720b */ /* 0x000fe40003f1d000 */
[----:B------:R-:W-:Y:S02]  /*2cd0*/  SEL R19, R19, RZ, P2 ;  /* 0x000000ff13137207 */ /* 0x000fe40001000000 */
[----:B------:R-:W-:Y:S02]  /*2ce0*/  ISETP.NE.AND P1, PT, R23, RZ, P1 ;  /* 0x000000ff1700720c */ /* 0x000fe40000f25270 */
[----:B------:R-:W-:-:S02]  /*2cf0*/  SHF.R.U32.HI R24, RZ, R19, R20 ;  /* 0x00000013ff187219 */ /* 0x000fc40000011614 */
[----:B------:R-:W-:Y:S02]  /*2d00*/  PLOP3.LUT P0, PT, P0, P1, PT, 0xf8, 0x8f ;  /* 0x00000000008f781c */ /* 0x000fe40000703f70 */
[----:B------:R-:W-:Y:S02]  /*2d10*/  SHF.R.U32.HI R20, RZ, 0x1, R24 ;  /* 0x00000001ff147819 */ /* 0x000fe40000011618 */
[----:B------:R-:W-:-:S04]  /*2d20*/  SEL R19, RZ, 0x1, !P0 ;  /* 0x00000001ff137807 */ /* 0x000fc80004000000 */
[----:B------:R-:W-:-:S04]  /*2d30*/  LOP3.LUT R19, R19, 0x1, R20, 0xf8, !PT ;  /* 0x0000000113137812 */ /* 0x000fc800078ef814 */
[----:B------:R-:W-:-:S04]  /*2d40*/  LOP3.LUT R19, R19, R24, RZ, 0xc0, !PT ;  /* 0x0000001813137212 */ /* 0x000fc800078ec0ff */
[----:B------:R-:W-:-:S04]  /*2d50*/  IADD3 R19, PT, PT, R20, R19, RZ ;  /* 0x0000001314137210 */ /* 0x000fc80007ffe0ff */
[----:B------:R-:W-:Y:S01]  /*2d60*/  LOP3.LUT R2, R19, R2, RZ, 0xfc, !PT ;  /* 0x0000000213027212 */ /* 0x000fe200078efcff */
[----:B------:R-:W-:Y:S06]  /*2d70*/  BRA `(.L_x_101) ;  /* 0x0000000000107947 */ /* 0x000fec0003800000 */
.L_x_100:
[----:B------:R-:W-:-:S04]  /*2d80*/  LOP3.LUT R2, R2, 0x80000000, RZ, 0xc0, !PT ;  /* 0x8000000002027812 */ /* 0x000fc800078ec0ff */
[----:B------:R-:W-:Y:S01]  /*2d90*/  LOP3.LUT R2, R2, 0x7f800000, RZ, 0xfc, !PT ;  /* 0x7f80000002027812 */ /* 0x000fe200078efcff */
[----:B------:R-:W-:Y:S06]  /*2da0*/  BRA `(.L_x_101) ;  /* 0x0000000000047947 */ /* 0x000fec0003800000 */
.L_x_99:
[----:B------:R-:W-:-:S07]  /*2db0*/  LEA R2, R21, R2, 0x17 ;  /* 0x0000000215027211 */ /* 0x000fce00078eb8ff */
.L_x_101:
[----:B------:R-:W-:Y:S05]  /*2dc0*/  BSYNC.RECONVERGENT B1 ;  /* 0x0000000000017941 */ /* 0x000fea0003800200 */
.L_x_98:
[----:B------:R-:W-:Y:S05]  /*2dd0*/  BRA `(.L_x_102) ;  /* 0x0000000000207947 */ /* 0x000fea0003800000 */
.L_x_97:
[----:B------:R-:W-:-:S04]  /*2de0*/  LOP3.LUT R2, R25, 0x80000000, R2, 0x48, !PT ;  /* 0x8000000019027812 */ /* 0x000fc800078e4802 */
[----:B------:R-:W-:Y:S01]  /*2df0*/  LOP3.LUT R2, R2, 0x7f800000, RZ, 0xfc, !PT ;  /* 0x7f80000002027812 */ /* 0x000fe200078efcff */
[----:B------:R-:W-:Y:S06]  /*2e00*/  BRA `(.L_x_102) ;  /* 0x0000000000147947 */ /* 0x000fec0003800000 */
.L_x_96:
[----:B------:R-:W-:Y:S01]  /*2e10*/  LOP3.LUT R2, R25, 0x80000000, R2, 0x48, !PT ;  /* 0x8000000019027812 */ /* 0x000fe200078e4802 */
[----:B------:R-:W-:Y:S06]  /*2e20*/  BRA `(.L_x_102) ;  /* 0x00000000000c7947 */ /* 0x000fec0003800000 */
.L_x_95:
[----:B------:R-:W0:Y:S01]  /*2e30*/  MUFU.RSQ R2, -QNAN ;  /* 0xffc0000000027908 */ /* 0x000e220000001400 */
[----:B------:R-:W-:Y:S05]  /*2e40*/  BRA `(.L_x_102) ;  /* 0x0000000000047947 */ /* 0x000fea0003800000 */
.L_x_94:
[----:B------:R-:W-:-:S07]  /*2e50*/  FADD.FTZ R2, R2, R22 ;  /* 0x0000001602027221 */ /* 0x000fce0000010000 */
.L_x_102:
[----:B------:R-:W-:Y:S05]  /*2e60*/  BSYNC.RECONVERGENT B0 ;  /* 0x0000000000007941 */ /* 0x000fea0003800200 */
.L_x_92:
[----:B------:R-:W-:Y:S01]  /*2e70*/  HFMA2 R21, -RZ, RZ, 0, 0 ;  /* 0x00000000ff157431 */ /* 0x000fe200000001ff */
[----:B------:R-:W-:-:S04]  /*2e80*/  MOV R20, R16 ;  /* 0x0000001000147202 */ /* 0x000fc80000000f00 */
[----:B0-----:R-:W-:Y:S05]  /*2e90*/  RET.REL.NODEC R20 `(_Z6updatei6float2S_PS_S0_S0_S0_S0_S0_) ;  /* 0xffffffd014587950 */ /* 0x001fea0003c3ffff */
.L_x_103:
[----:B------:R-:W-:-:S00]  /*2ea0*/  BRA `(.L_x_103) ;  /* 0xfffffffc00fc7947 */ /* 0x000fc0000383ffff */
[----:B------:R-:W-:-:S00]  /*2eb0*/  NOP ;  /* 0x0000000000007918 */ /* 0x000fc00000000000 */
        /* <DEDUP_REMOVED lines=12> */
.L_x_107:


//--------------------- .text._Z23generateInitialPositioniP6float2S0_S0_S0_S0_S0_ --------------------------
	.section	.text._Z23generateInitialPositioniP6float2S0_S0_S0_S0_S0_,"ax",@progbits
	.align	128
        .global         _Z23generateInitialPositioniP6float2S0_S0_S0_S0_S0_
        .type           _Z23generateInitialPositioniP6float2S0_S0_S0_S0_S0_,@function
        .size           _Z23generateInitialPositioniP6float2S0_S0_S0_S0_S0_,(.L_x_109 - _Z23generateInitialPositioniP6float2S0_S0_S0_S0_S0_)
        .other          _Z23generateInitialPositioniP6float2S0_S0_S0_S0_S0_,@"STO_CUDA_ENTRY STV_DEFAULT"
_Z23generateInitialPositioniP6float2S0_S0_S0_S0_S0_:
.text._Z23generateInitialPositioniP6float2S0_S0_S0_S0_S0_:
        /* <DEDUP_REMOVED lines=9> */
[----:B------:R-:W1:Y:S07]  /*0090*/  LDCU.64 UR4, c[0x0][0x358] ;  /* 0x00006b00ff0477ac */ /* 0x000e6e0008000a00 */
[----:B------:R-:W2:Y:S08]  /*00a0*/  LDC.64 R4, c[0x0][0x390] ;  /* 0x0000e400ff047b82 */ /* 0x000eb00000000a00 */
[----:B------:R-:W3:Y:S08]  /*00b0*/  LDC.64 R6, c[0x0][0x398] ;  /* 0x0000e600ff067b82 */ /* 0x000ef00000000a00 */
[----:B------:R-:W4:Y:S01]  /*00c0*/  LDC.64 R8, c[0x0][0x3a0] ;  /* 0x0000e800ff087b82 */ /* 0x000f220000000a00 */
[----:B0-----:R-:W-:-:S05]  /*00d0*/  IMAD.WIDE R2, R15, 0x8, R2 ;  /* 0x000000080f027825 */ /* 0x001fca00078e0202 */
[----:B-1----:R-:W-:Y:S02]  /*00e0*/  STG.E.64 desc[UR4][R2.64], RZ ;  /* 0x000000ff02007986 */ /* 0x002fe4000c101b04 */
[----:B------:R-:W0:Y:S01]  /*00f0*/  LDC.64 R10, c[0x0][0x3a8] ;  /* 0x0000ea00ff0a7b82 */ /* 0x000e220000000a00 */
[----:B--2---:R-:W-:-:S05]  /*0100*/  IMAD.WIDE R4, R15, 0x8, R4 ;  /* 0x000000080f047825 */ /* 0x004fca00078e0204 */
[----:B------:R-:W-:Y:S02]  /*0110*/  STG.E.64 desc[UR4][R4.64], RZ ;  /* 0x000000ff04007986 */ /* 0x000fe4000c101b04 */
[----:B------:R-:W1:Y:S01]  /*0120*/  LDC.64 R12, c[0x0][0x3b0] ;  /* 0x0000ec00ff0c7b82 */ /* 0x000e620000000a00 */
[----:B---3--:R-:W-:-:S05]  /*0130*/  IMAD.WIDE R6, R15, 0x8, R6 ;  /* 0x000000080f067825 */ /* 0x008fca00078e0206 */
[----:B------:R-:W-:Y:S01]  /*0140*/  STG.E.64 desc[UR4][R6.64], RZ ;  /* 0x000000ff06007986 */ /* 0x000fe2000c101b04 */
[----:B----4-:R-:W-:-:S05]  /*0150*/  IMAD.WIDE R8, R15, 0x8, R8 ;  /* 0x000000080f087825 */ /* 0x010fca00078e0208 */
[----:B------:R-:W-:Y:S01]  /*0160*/  STG.E.64 desc[UR4][R8.64], RZ ;  /* 0x000000ff08007986 */ /* 0x000fe2000c101b04 */
[----:B0-----:R-:W-:-:S05]  /*0170*/  IMAD.WIDE R10, R15, 0x8, R10 ;  /* 0x000000080f0a7825 */ /* 0x001fca00078e020a */
[----:B------:R-:W-:Y:S01]  /*0180*/  STG.E.64 desc[UR4][R10.64], RZ ;  /* 0x000000ff0a007986 */ /* 0x000fe2000c101b04 */
[----:B-1----:R-:W-:-:S05]  /*0190*/  IMAD.WIDE R12, R15, 0x8, R12 ;  /* 0x000000080f0c7825 */ /* 0x002fca00078e020c */
[----:B------:R-:W-:Y:S01]  /*01a0*/  STG.E.64 desc[UR4][R12.64], RZ ;  /* 0x000000ff0c007986 */ /* 0x000fe2000c101b04 */
[----:B------:R-:W-:Y:S05]  /*01b0*/  EXIT ;  /* 0x000000000000794d */ /* 0x000fea0003800000 */
.L_x_104:
        /* <DEDUP_REMOVED lines=12> */
.L_x_109:


//--------------------- .text._Z9updatePosiP6float2S0_ --------------------------
	.section	.text._Z9updatePosiP6float2S0_,"ax",@progbits
	.align	128
        .global         _Z9updatePosiP6float2S0_
        .type           _Z9updatePosiP6float2S0_,@function
        .size           _Z9updatePosiP6float2S0_,(.L_x_110 - _Z9updatePosiP6float2S0_)
        .other          _Z9updatePosiP6float2S0_,@"STO_CUDA_ENTRY STV_DEFAULT"
_Z9updatePosiP6float2S0_:
.text._Z9updatePosiP6float2S0_:
        /* <DEDUP_REMOVED lines=10> */
[----:B------:R-:W2:Y:S01]  /*00a0*/  LDC.64 R2, c[0x0][0x390] ;  /* 0x0000e400ff027b82 */ /* 0x000ea20000000a00 */
[----:B0-----:R-:W-:-:S06]  /*00b0*/  IMAD.WIDE R4, R7, 0x8, R4 ;  /* 0x0000000807047825 */ /* 0x001fcc00078e0204 */
[----:B-1----:R-:W3:Y:S01]  /*00c0*/  LDG.E.64 R4, desc[UR4][R4.64] ;  /* 0x0000000404047981 */ /* 0x002ee2000c1e1b00 */
[----:B--2---:R-:W-:-:S05]  /*00d0*/  IMAD.WIDE R2, R7, 0x8, R2 ;  /* 0x0000000807027825 */ /* 0x004fca00078e0202 */
[----:B------:R-:W3:Y:S02]  /*00e0*/  LDG.E.64 R6, desc[UR4][R2.64] ;  /* 0x0000000402067981 */ /* 0x000ee4000c1e1b00 */
[----:B---3--:R-:W-:Y:S01]  /*00f0*/  FADD R6, R6, R4 ;  /* 0x0000000406067221 */ /* 0x008fe20000000000 */
[----:B------:R-:W-:-:S05]  /*0100*/  FADD R7, R7, R5 ;  /* 0x0000000507077221 */ /* 0x000fca0000000000 */
[----:B------:R-:W-:Y:S01]  /*0110*/  STG.E.64 desc[UR4][R2.64], R6 ;  /* 0x0000000602007986 */ /* 0x000fe2000c101b04 */
[----:B------:R-:W-:Y:S05]  /*0120*/  EXIT ;  /* 0x000000000000794d */ /* 0x000fea0003800000 */
.L_x_105:
        /* <DEDUP_REMOVED lines=13> */
.L_x_110:


//--------------------- .nv.shared.reserved.0     --------------------------
	.section	.nv.shared.reserved.0,"aw",@nobits
	.weak		__nv_reservedSMEM_offset_0_alias
	.size		__nv_reservedSMEM_offset_0_alias, 0, 64
	.other		__nv_reservedSMEM_offset_0_alias,@"STO_CUDA_RESERVED_SHARED STV_DEFAULT"
__nv_reservedSMEM_offset_0_alias:
	.zero		0
	.zero		64


//--------------------- .nv.constant0._Z6updatei6float2S_PS_S0_S0_S0_S0_S0_ --------------------------
	.section	.nv.constant0._Z6updatei6float2S_PS_S0_S0_S0_S0_S0_,"a",@progbits
	.sectionflags	@""
	.align	4
.nv.constant0._Z6updatei6float2S_PS_S0_S0_S0_S0_S0_:
	.zero		968


//--------------------- .nv.constant0._Z23generateInitialPositioniP6float2S0_S0_S0_S0_S0_ --------------------------
	.section	.nv.constant0._Z23generateInitialPositioniP6float2S0_S0_S0_S0_S0_,"a",@progbits
	.sectionflags	@""
	.align	4
.nv.constant0._Z23generateInitialPositioniP6float2S0_S0_S0_S0_S0_:
	.zero		952


//--------------------- .nv.constant0._Z9updatePosiP6float2S0_ --------------------------
	.section	.nv.constant0._Z9updatePosiP6float2S0_,"a",@progbits
	.sectionflags	@""
	.align	4
.nv.constant0._Z9updatePosiP6float2S0_:
	.zero		920


//--------------------- SYMBOLS --------------------------

	.type		.nv.reservedSmem.offset0,@object
	.size		.nv.reservedSmem.offset0,0x4
